// auto-generated by cutlass_sweep.gemm — config: {"arch": "sm_100", "cluster_m": 1, "cluster_n": 1, "dtype": "e4m3", "dtype_b": "e5m2", "layout": "tt", "stages": 0, "tile_k": 64, "tile_m": 128, "tile_n": 64}
#include "cutlass/cutlass.h"
#include "cutlass/gemm/collective/collective_builder.hpp"
#include "cutlass/gemm/device/gemm_universal_adapter.h"
#include "cutlass/gemm/kernel/gemm_universal.hpp"
#include "cutlass/epilogue/collective/collective_builder.hpp"

using ElemA = cutlass::float_e4m3_t;
using ElemB = cutlass::float_e5m2_t;
using ElemCD = cutlass::float_e4m3_t;
using Acc  = float;
using TileShape    = cute::Shape<cute::_128, cute::_64, cute::_64>;
using ClusterShape = cute::Shape<cute::_1, cute::_1, cute::_1>;

using CollectiveEpilogue = typename cutlass::epilogue::collective::CollectiveBuilder<
    cutlass::arch::Sm100, cutlass::arch::OpClassTensorOp,
    TileShape, ClusterShape,
    cutlass::epilogue::collective::EpilogueTileAuto,
    Acc, Acc,
    ElemCD, cutlass::layout::RowMajor, 128 / cutlass::sizeof_bits<ElemCD>::value,
    ElemCD, cutlass::layout::RowMajor, 128 / cutlass::sizeof_bits<ElemCD>::value,
    cutlass::epilogue::collective::EpilogueScheduleAuto
  >::CollectiveOp;

using CollectiveMainloop = typename cutlass::gemm::collective::CollectiveBuilder<
    cutlass::arch::Sm100, cutlass::arch::OpClassTensorOp,
    ElemA, cutlass::layout::ColumnMajor, 128 / cutlass::sizeof_bits<ElemA>::value,
    ElemB, cutlass::layout::ColumnMajor, 128 / cutlass::sizeof_bits<ElemB>::value,
    Acc,
    TileShape, ClusterShape,
    cutlass::gemm::collective::StageCountAutoCarveout<static_cast<int>(sizeof(typename CollectiveEpilogue::SharedStorage))>,
    cutlass::gemm::collective::KernelScheduleAuto
  >::CollectiveOp;

using GemmKernel = cutlass::gemm::kernel::GemmUniversal<
    cute::Shape<int,int,int,int>,
    CollectiveMainloop,
    CollectiveEpilogue
>;
using Gemm = cutlass::gemm::device::GemmUniversalAdapter<GemmKernel>;

// Force the device kernel symbol into the cubin without needing a host main.
auto* _anchor = &cutlass::device_kernel<GemmKernel>;


// ===== COMPILED SASS (sm_100a) =====

	.target	sm_100a

	.elftype	@"ET_EXEC"


//--------------------- .note.nv.tkinfo           --------------------------
	.section	.note.nv.tkinfo,"",@"SHT_NOTE"
	.sectionflags	@"SHF_NOTE_NV_TKINFO"
	.tkinfo
        /*0018*/ 	.word	0x00000002
        /*0030*/ 	.string	""
        /*0030*/ 	.string	"ptxas"
        /*0030*/ 	.string	"Cuda compilation tools, release 13.0, V13.0.88"
        /*0030*/ 	.string	"Build cuda_13.0.r13.0/compiler.36424714_0"
        /*0030*/ 	.string	"-arch sm_100a -m 64 "



//--------------------- .note.nv.cuinfo           --------------------------
	.section	.note.nv.cuinfo,"",@"SHT_NOTE"
	.sectionflags	@"SHF_NOTE_NV_CUINFO"
        /*0018*/ 	.short	0x0002
        /*001a*/ 	.short	0x0064
        /*001c*/ 	.short	0x0082
	.zero		2


//--------------------- .nv.info                  --------------------------
	.section	.nv.info,"",@"SHT_CUDA_INFO"
	.align	4


	//----- nvinfo : EIATTR_REGCOUNT
	.align		4
        /*0000*/ 	.byte	0x04, 0x2f
        /*0002*/ 	.short	(.L_19 - .L_18)
	.align		4
.L_18:
        /*0004*/ 	.word	index@(_ZN7cutlass13device_kernelINS_4gemm6kernel13GemmUniversalIN4cute5tupleIJiiiiEEENS1_10collective13CollectiveMmaINS1_35MainloopSm100TmaUmmaWarpSpecializedILi17ELi2ELi4ENS5_IJNS4_1CILi1EEESB_SB_EEEEENS5_IJNSA_ILi128EEENSA_ILi64EEESF_EEENS_12float_e4m3_tENS5_IJSB_llEEENS_12float_e5m2_tENS5_IJlSB_lEEENS4_8TiledMMAINS4_8MMA_AtomIJNS4_10MMA_TraitsINS4_19SM100_MMA_F8F6F4_SSEJSH_SJ_fSE_SF_NS4_17integral_constantINS4_4UMMA5MajorELSR_1EEENSP_ISR_LSR_0EEENSP_INSQ_7ScaleInELSU_0EEESV_EEEEEENS4_6LayoutISC_NS5_IJNSA_ILi0EEESZ_SZ_EEEEENS5_IJNS4_10UnderscoreES12_S12_EEEEENS4_13SM90_TMA_LOADENS4_14ComposedLayoutINS4_7SwizzleILi3ELi4ELi3EEENS4_18smem_ptr_flag_bitsILi8EEENSY_INS5_IJSE_NSA_ILi8EEEEEENS5_IJSB_SE_EEEEEEEvNS4_8identityES15_NS16_INS17_ILi2ELi4ELi3EEES1A_NSY_INS5_IJS1B_SF_EEENS5_IJSF_SB_EEEEEEEvS1G_EENS_8epilogue10collective18CollectiveEpilogueINS1N_23Sm100TmaWarpSpecializedILi1ELi1ELi64ELb0ELb0EEEJSG_NS5_IJNSY_ISE_SB_EENSY_ISF_SB_EEEEESH_SK_SH_SK_NS1N_6fusion15FusionCallbacksIS1R_NS1V_17LinearCombinationISH_fSH_fLNS_15FloatRoundStyleE2EEESG_S1U_JEEENS4_5SM1004TMEM4LOAD26SM100_TMEM_LOAD_32dp32b64xES15_S1L_NS4_39AutoVectorizingCopyWithAssumedAlignmentILi128EEENS4_14SM90_TMA_STOREES1L_S26_S26_EEEvvEEEEvNT_6ParamsE)
        /*0008*/ 	.word	0x000000c2


	//----- nvinfo : EIATTR_FRAME_SIZE
	.align		4
.L_19:
        /*000c*/ 	.byte	0x04, 0x11
        /*000e*/ 	.short	(.L_21 - .L_20)
	.align		4
.L_20:
        /*0010*/ 	.word	index@($__internal_2_$__cuda_sm10x_tcgen05_guardrail_trap_unallocated_columns_being_dealloced)
        /*0014*/ 	.word	0x00000000


	//----- nvinfo : EIATTR_FRAME_SIZE
	.align		4
.L_21:
        /*0018*/ 	.byte	0x04, 0x11
        /*001a*/ 	.short	(.L_23 - .L_22)
	.align		4
.L_22:
        /*001c*/ 	.word	index@($__internal_1_$__cuda_sm10x_tcgen05_guardrail_trap_phase_invalid_during_alloc)
        /*0020*/ 	.word	0x00000000


	//----- nvinfo : EIATTR_FRAME_SIZE
	.align		4
.L_23:
        /*0024*/ 	.byte	0x04, 0x11
        /*0026*/ 	.short	(.L_25 - .L_24)
	.align		4
.L_24:
        /*0028*/ 	.word	index@($__internal_0_$__cuda_sm10x_tcgen05_guardrail_trap_col_being_dealloced_not_returned_by_alloc)
        /*002c*/ 	.word	0x00000000


	//----- nvinfo : EIATTR_FRAME_SIZE
	.align		4
.L_25:
        /*0030*/ 	.byte	0x04, 0x11
        /*0032*/ 	.short	(.L_27 - .L_26)
	.align		4
.L_26:
        /*0034*/ 	.word	index@(_ZN7cutlass13device_kernelINS_4gemm6kernel13GemmUniversalIN4cute5tupleIJiiiiEEENS1_10collective13CollectiveMmaINS1_35MainloopSm100TmaUmmaWarpSpecializedILi17ELi2ELi4ENS5_IJNS4_1CILi1EEESB_SB_EEEEENS5_IJNSA_ILi128EEENSA_ILi64EEESF_EEENS_12float_e4m3_tENS5_IJSB_llEEENS_12float_e5m2_tENS5_IJlSB_lEEENS4_8TiledMMAINS4_8MMA_AtomIJNS4_10MMA_TraitsINS4_19SM100_MMA_F8F6F4_SSEJSH_SJ_fSE_SF_NS4_17integral_constantINS4_4UMMA5MajorELSR_1EEENSP_ISR_LSR_0EEENSP_INSQ_7ScaleInELSU_0EEESV_EEEEEENS4_6LayoutISC_NS5_IJNSA_ILi0EEESZ_SZ_EEEEENS5_IJNS4_10UnderscoreES12_S12_EEEEENS4_13SM90_TMA_LOADENS4_14ComposedLayoutINS4_7SwizzleILi3ELi4ELi3EEENS4_18smem_ptr_flag_bitsILi8EEENSY_INS5_IJSE_NSA_ILi8EEEEEENS5_IJSB_SE_EEEEEEEvNS4_8identityES15_NS16_INS17_ILi2ELi4ELi3EEES1A_NSY_INS5_IJS1B_SF_EEENS5_IJSF_SB_EEEEEEEvS1G_EENS_8epilogue10collective18CollectiveEpilogueINS1N_23Sm100TmaWarpSpecializedILi1ELi1ELi64ELb0ELb0EEEJSG_NS5_IJNSY_ISE_SB_EENSY_ISF_SB_EEEEESH_SK_SH_SK_NS1N_6fusion15FusionCallbacksIS1R_NS1V_17LinearCombinationISH_fSH_fLNS_15FloatRoundStyleE2EEESG_S1U_JEEENS4_5SM1004TMEM4LOAD26SM100_TMEM_LOAD_32dp32b64xES15_S1L_NS4_39AutoVectorizingCopyWithAssumedAlignmentILi128EEENS4_14SM90_TMA_STOREES1L_S26_S26_EEEvvEEEEvNT_6ParamsE)
        /*0038*/ 	.word	0x00000000


	//----- nvinfo : EIATTR_MIN_STACK_SIZE
	.align		4
.L_27:
        /*003c*/ 	.byte	0x04, 0x12
        /*003e*/ 	.short	(.L_29 - .L_28)
	.align		4
.L_28:
        /*0040*/ 	.word	index@(_ZN7cutlass13device_kernelINS_4gemm6kernel13GemmUniversalIN4cute5tupleIJiiiiEEENS1_10collective13CollectiveMmaINS1_35MainloopSm100TmaUmmaWarpSpecializedILi17ELi2ELi4ENS5_IJNS4_1CILi1EEESB_SB_EEEEENS5_IJNSA_ILi128EEENSA_ILi64EEESF_EEENS_12float_e4m3_tENS5_IJSB_llEEENS_12float_e5m2_tENS5_IJlSB_lEEENS4_8TiledMMAINS4_8MMA_AtomIJNS4_10MMA_TraitsINS4_19SM100_MMA_F8F6F4_SSEJSH_SJ_fSE_SF_NS4_17integral_constantINS4_4UMMA5MajorELSR_1EEENSP_ISR_LSR_0EEENSP_INSQ_7ScaleInELSU_0EEESV_EEEEEENS4_6LayoutISC_NS5_IJNSA_ILi0EEESZ_SZ_EEEEENS5_IJNS4_10UnderscoreES12_S12_EEEEENS4_13SM90_TMA_LOADENS4_14ComposedLayoutINS4_7SwizzleILi3ELi4ELi3EEENS4_18smem_ptr_flag_bitsILi8EEENSY_INS5_IJSE_NSA_ILi8EEEEEENS5_IJSB_SE_EEEEEEEvNS4_8identityES15_NS16_INS17_ILi2ELi4ELi3EEES1A_NSY_INS5_IJS1B_SF_EEENS5_IJSF_SB_EEEEEEEvS1G_EENS_8epilogue10collective18CollectiveEpilogueINS1N_23Sm100TmaWarpSpecializedILi1ELi1ELi64ELb0ELb0EEEJSG_NS5_IJNSY_ISE_SB_EENSY_ISF_SB_EEEEESH_SK_SH_SK_NS1N_6fusion15FusionCallbacksIS1R_NS1V_17LinearCombinationISH_fSH_fLNS_15FloatRoundStyleE2EEESG_S1U_JEEENS4_5SM1004TMEM4LOAD26SM100_TMEM_LOAD_32dp32b64xES15_S1L_NS4_39AutoVectorizingCopyWithAssumedAlignmentILi128EEENS4_14SM90_TMA_STOREES1L_S26_S26_EEEvvEEEEvNT_6ParamsE)
        /*0044*/ 	.word	0x00000000
.L_29:


//--------------------- .nv.compat                --------------------------
	.section	.nv.compat,"",@"SHT_CUDA_COMPAT_INFO"
	.align	4
        /*0000*/ 	.byte	0x02, 0x09, 0x01, 0x00, 0x02, 0x02, 0x02, 0x00, 0x02, 0x05, 0x05, 0x00, 0x03, 0x07, 0x01, 0x01
        /*0010*/ 	.byte	0x02, 0x03, 0x01, 0x00, 0x02, 0x06, 0x01, 0x00, 0x04, 0x0b, 0x08, 0x00, 0x09, 0x00, 0x00, 0x00
        /*0020*/ 	.byte	0x00, 0x00, 0x00, 0x00


//--------------------- .nv.info._ZN7cutlass13device_kernelINS_4gemm6kernel13GemmUniversalIN4cute5tupleIJiiiiEEENS1_10collective13CollectiveMmaINS1_35MainloopSm100TmaUmmaWarpSpecializedILi17ELi2ELi4ENS5_IJNS4_1CILi1EEESB_SB_EEEEENS5_IJNSA_ILi128EEENSA_ILi64EEESF_EEENS_12float_e4m3_tENS5_IJSB_llEEENS_12float_e5m2_tENS5_IJlSB_lEEENS4_8TiledMMAINS4_8MMA_AtomIJNS4_10MMA_TraitsINS4_19SM100_MMA_F8F6F4_SSEJSH_SJ_fSE_SF_NS4_17integral_constantINS4_4UMMA5MajorELSR_1EEENSP_ISR_LSR_0EEENSP_INSQ_7ScaleInELSU_0EEESV_EEEEEENS4_6LayoutISC_NS5_IJNSA_ILi0EEESZ_SZ_EEEEENS5_IJNS4_10UnderscoreES12_S12_EEEEENS4_13SM90_TMA_LOADENS4_14ComposedLayoutINS4_7SwizzleILi3ELi4ELi3EEENS4_18smem_ptr_flag_bitsILi8EEENSY_INS5_IJSE_NSA_ILi8EEEEEENS5_IJSB_SE_EEEEEEEvNS4_8identityES15_NS16_INS17_ILi2ELi4ELi3EEES1A_NSY_INS5_IJS1B_SF_EEENS5_IJSF_SB_EEEEEEEvS1G_EENS_8epilogue10collective18CollectiveEpilogueINS1N_23Sm100TmaWarpSpecializedILi1ELi1ELi64ELb0ELb0EEEJSG_NS5_IJNSY_ISE_SB_EENSY_ISF_SB_EEEEESH_SK_SH_SK_NS1N_6fusion15FusionCallbacksIS1R_NS1V_17LinearCombinationISH_fSH_fLNS_15FloatRoundStyleE2EEESG_S1U_JEEENS4_5SM1004TMEM4LOAD26SM100_TMEM_LOAD_32dp32b64xES15_S1L_NS4_39AutoVectorizingCopyWithAssumedAlignmentILi128EEENS4_14SM90_TMA_STOREES1L_S26_S26_EEEvvEEEEvNT_6ParamsE --------------------------
	.section	.nv.info._ZN7cutlass13device_kernelINS_4gemm6kernel13GemmUniversalIN4cute5tupleIJiiiiEEENS1_10collective13CollectiveMmaINS1_35MainloopSm100TmaUmmaWarpSpecializedILi17ELi2ELi4ENS5_IJNS4_1CILi1EEESB_SB_EEEEENS5_IJNSA_ILi128EEENSA_ILi64EEESF_EEENS_12float_e4m3_tENS5_IJSB_llEEENS_12float_e5m2_tENS5_IJlSB_lEEENS4_8TiledMMAINS4_8MMA_AtomIJNS4_10MMA_TraitsINS4_19SM100_MMA_F8F6F4_SSEJSH_SJ_fSE_SF_NS4_17integral_constantINS4_4UMMA5MajorELSR_1EEENSP_ISR_LSR_0EEENSP_INSQ_7ScaleInELSU_0EEESV_EEEEEENS4_6LayoutISC_NS5_IJNSA_ILi0EEESZ_SZ_EEEEENS5_IJNS4_10UnderscoreES12_S12_EEEEENS4_13SM90_TMA_LOADENS4_14ComposedLayoutINS4_7SwizzleILi3ELi4ELi3EEENS4_18smem_ptr_flag_bitsILi8EEENSY_INS5_IJSE_NSA_ILi8EEEEEENS5_IJSB_SE_EEEEEEEvNS4_8identityES15_NS16_INS17_ILi2ELi4ELi3EEES1A_NSY_INS5_IJS1B_SF_EEENS5_IJSF_SB_EEEEEEEvS1G_EENS_8epilogue10collective18CollectiveEpilogueINS1N_23Sm100TmaWarpSpecializedILi1ELi1ELi64ELb0ELb0EEEJSG_NS5_IJNSY_ISE_SB_EENSY_ISF_SB_EEEEESH_SK_SH_SK_NS1N_6fusion15FusionCallbacksIS1R_NS1V_17LinearCombinationISH_fSH_fLNS_15FloatRoundStyleE2EEESG_S1U_JEEENS4_5SM1004TMEM4LOAD26SM100_TMEM_LOAD_32dp32b64xES15_S1L_NS4_39AutoVectorizingCopyWithAssumedAlignmentILi128EEENS4_14SM90_TMA_STOREES1L_S26_S26_EEEvvEEEEvNT_6ParamsE,"",@"SHT_CUDA_INFO"
	.sectionflags	@""
	.align	4


	//----- nvinfo : EIATTR_CUDA_API_VERSION
	.align		4
        /*0000*/ 	.byte	0x04, 0x37
        /*0002*/ 	.short	(.L_31 - .L_30)
.L_30:
        /*0004*/ 	.word	0x00000082


	//----- nvinfo : EIATTR_KPARAM_INFO
	.align		4
.L_31:
        /*0008*/ 	.byte	0x04, 0x17
        /*000a*/ 	.short	(.L_33 - .L_32)
.L_32:
        /*000c*/ 	.word	0x00000000
        /*0010*/ 	.short	0x0000
        /*0012*/ 	.short	0x0000
        /*0014*/ 	.byte	0x00, 0xf0, 0x01, 0x20


	//----- nvinfo : EIATTR_AT_ENTRY_FRAGMENTS
	.align		4
.L_33:
        /*0018*/ 	.byte	0x04, 0x4f
        /*001a*/ 	.short	(.L_35 - .L_34)


	//   ....[0]....
.L_34:
        /*001c*/ 	.word	0x00000006


	//----- nvinfo : EIATTR_RESERVED_SMEM_USED
	.align		4
.L_35:
        /*0020*/ 	.byte	0x01, 0x41
	.zero		2


	//----- nvinfo : EIATTR_SPARSE_MMA_MASK
	.align		4
        /*0024*/ 	.byte	0x03, 0x50
        /*0026*/ 	.short	0x0000


	//----- nvinfo : EIATTR_TCGEN05_1CTA_USED
	.align		4
        /*0028*/ 	.byte	0x01, 0x51
	.zero		2


	//----- nvinfo : EIATTR_MAXREG_COUNT
	.align		4
        /*002c*/ 	.byte	0x03, 0x1b
        /*002e*/ 	.short	0x00ff


	//----- nvinfo : EIATTR_NUM_BARRIERS
	.align		4
        /*0030*/ 	.byte	0x02, 0x4c
        /*0032*/ 	.byte	0x07
	.zero		1


	//----- nvinfo : EIATTR_EXTERNS
	.align		4
        /*0034*/ 	.byte	0x04, 0x0f
        /*0036*/ 	.short	(.L_37 - .L_36)


	//   ....[0]....
	.align		4
.L_36:
        /*0038*/ 	.word	index@(__assertfail)


	//----- nvinfo : EIATTR_MERCURY_ISA_VERSION
	.align		4
.L_37:
        /*003c*/ 	.byte	0x03, 0x5f
        /*003e*/ 	.short	0x0101


	//----- nvinfo : EIATTR_INT_WARP_WIDE_INSTR_OFFSETS
	.align		4
        /*0040*/ 	.byte	0x04, 0x31
        /*0042*/ 	.short	(.L_39 - .L_38)


	//   ....[0]....
.L_38:
        /*0044*/ 	.word	0x00001f50


	//   ....[1]....
        /*0048*/ 	.word	0x00004000


	//   ....[2]....
        /*004c*/ 	.word	0x00004020


	//   ....[3]....
        /*0050*/ 	.word	0x00004050


	//   ....[4]....
        /*0054*/ 	.word	0x00004a60


	//   ....[5]....
        /*0058*/ 	.word	0x00004b50


	//----- nvinfo : EIATTR_COOP_GROUP_MASK_REGIDS
	.align		4
.L_39:
        /*005c*/ 	.byte	0x04, 0x29
        /*005e*/ 	.short	(.L_41 - .L_40)


	//   ....[0]....
.L_40:
        /*0060*/ 	.word	0xffffffff


	//   ....[1]....
        /*0064*/ 	.word	0xffffffff


	//   ....[2]....
        /*0068*/ 	.word	0xffffffff


	//   ....[3]....
        /*006c*/ 	.word	0xffffffff


	//   ....[4]....
        /*0070*/ 	.word	0xffffffff


	//   ....[5]....
        /*0074*/ 	.word	0xffffffff


	//   ....[6]....
        /*0078*/ 	.word	0xffffffff


	//   ....[7]....
        /*007c*/ 	.word	0xffffffff


	//   ....[8]....
        /*0080*/ 	.word	0xffffffff


	//   ....[9]....
        /*0084*/ 	.word	0xffffffff


	//   ....[10]....
        /*0088*/ 	.word	0xffffffff


	//   ....[11]....
        /*008c*/ 	.word	0xffffffff


	//   ....[12]....
        /*0090*/ 	.word	0xffffffff


	//----- nvinfo : EIATTR_COOP_GROUP_INSTR_OFFSETS
	.align		4
.L_41:
        /*0094*/ 	.byte	0x04, 0x28
        /*0096*/ 	.short	(.L_43 - .L_42)


	//   ....[0]....
.L_42:
        /*0098*/ 	.word	0x00000090


	//   ....[1]....
        /*009c*/ 	.word	0x000004d0


	//   ....[2]....
        /*00a0*/ 	.word	0x00000810


	//   ....[3]....
        /*00a4*/ 	.word	0x00000950


	//   ....[4]....
        /*00a8*/ 	.word	0x00000a50


	//   ....[5]....
        /*00ac*/ 	.word	0x00000bc0


	//   ....[6]....
        /*00b0*/ 	.word	0x00000d60


	//   ....[7]....
        /*00b4*/ 	.word	0x00001e30


	//   ....[8]....
        /*00b8*/ 	.word	0x00003360


	//   ....[9]....
        /*00bc*/ 	.word	0x00003570


	//   ....[10]....
        /*00c0*/ 	.word	0x000035a0


	//   ....[11]....
        /*00c4*/ 	.word	0x00003ee0


	//   ....[12]....
        /*00c8*/ 	.word	0x00004110


	//----- nvinfo : EIATTR_VRC_CTA_INIT_COUNT
	.align		4
.L_43:
        /*00cc*/ 	.byte	0x02, 0x4a
        /*00ce*/ 	.byte	0x80
	.zero		1


	//----- nvinfo : EIATTR_SYSCALL_OFFSETS
	.align		4
        /*00d0*/ 	.byte	0x04, 0x46
        /*00d2*/ 	.short	(.L_45 - .L_44)


	//   ....[0]....
.L_44:
        /*00d4*/ 	.word	0x00005540


	//   ....[1]....
        /*00d8*/ 	.word	0x00005680


	//   ....[2]....
        /*00dc*/ 	.word	0x00005e20


	//----- nvinfo : EIATTR_MBARRIER_INSTR_OFFSETS
	.align		4
.L_45:
        /*00e0*/ 	.byte	0x04, 0x39
        /*00e2*/ 	.short	(.L_47 - .L_46)


	//   ....[0]....
.L_46:
        /*00e4*/ 	.word	0x000005d0
        /*00e8*/ 	.word	0x000000ff
        /*00ec*/ 	.word	0x00000000
        /*00f0*/ 	.short	0x0100
        /*00f2*/ 	.byte	0x05
	.zero		1


	//   ....[1]....
        /*00f4*/ 	.word	0x000005e0
        /*00f8*/ 	.word	0x000000ff
        /*00fc*/ 	.word	0x00000088
        /*0100*/ 	.short	0x0100
        /*0102*/ 	.byte	0x05
	.zero		1


	//   ....[2]....
        /*0104*/ 	.word	0x000005f0
        /*0108*/ 	.word	0x000000ff
        /*010c*/ 	.word	0x00000008
        /*0110*/ 	.short	0x0100
        /*0112*/ 	.byte	0x05
	.zero		1


	//   ....[3]....
        /*0114*/ 	.word	0x00000600
        /*0118*/ 	.word	0x000000ff
        /*011c*/ 	.word	0x00000090
        /*0120*/ 	.short	0x0100
        /*0122*/ 	.byte	0x05
	.zero		1


	//   ....[4]....
        /*0124*/ 	.word	0x00000610
        /*0128*/ 	.word	0x000000ff
        /*012c*/ 	.word	0x00000010
        /*0130*/ 	.short	0x0100
        /*0132*/ 	.byte	0x05
	.zero		1


	//   ....[5]....
        /*0134*/ 	.word	0x00000620
        /*0138*/ 	.word	0x000000ff
        /*013c*/ 	.word	0x00000098
        /*0140*/ 	.short	0x0100
        /*0142*/ 	.byte	0x05
	.zero		1


	//   ....[6]....
        /*0144*/ 	.word	0x00000630
        /*0148*/ 	.word	0x000000ff
        /*014c*/ 	.word	0x00000018
        /*0150*/ 	.short	0x0100
        /*0152*/ 	.byte	0x05
	.zero		1


	//   ....[7]....
        /*0154*/ 	.word	0x00000640
        /*0158*/ 	.word	0x000000ff
        /*015c*/ 	.word	0x000000a0
        /*0160*/ 	.short	0x0100
        /*0162*/ 	.byte	0x05
	.zero		1


	//   ....[8]....
        /*0164*/ 	.word	0x00000650
        /*0168*/ 	.word	0x000000ff
        /*016c*/ 	.word	0x00000020
        /*0170*/ 	.short	0x0100
        /*0172*/ 	.byte	0x05
	.zero		1


	//   ....[9]....
        /*0174*/ 	.word	0x00000660
        /*0178*/ 	.word	0x000000ff
        /*017c*/ 	.word	0x000000a8
        /*0180*/ 	.short	0x0100
        /*0182*/ 	.byte	0x05
	.zero		1


	//   ....[10]....
        /*0184*/ 	.word	0x00000670
        /*0188*/ 	.word	0x000000ff
        /*018c*/ 	.word	0x00000028
        /*0190*/ 	.short	0x0100
        /*0192*/ 	.byte	0x05
	.zero		1


	//   ....[11]....
        /*0194*/ 	.word	0x00000680
        /*0198*/ 	.word	0x000000ff
        /*019c*/ 	.word	0x000000b0
        /*01a0*/ 	.short	0x0100
        /*01a2*/ 	.byte	0x05
	.zero		1


	//   ....[12]....
        /*01a4*/ 	.word	0x00000690
        /*01a8*/ 	.word	0x000000ff
        /*01ac*/ 	.word	0x00000030
        /*01b0*/ 	.short	0x0100
        /*01b2*/ 	.byte	0x05
	.zero		1


	//   ....[13]....
        /*01b4*/ 	.word	0x000006a0
        /*01b8*/ 	.word	0x000000ff
        /*01bc*/ 	.word	0x000000b8
        /*01c0*/ 	.short	0x0100
        /*01c2*/ 	.byte	0x05
	.zero		1


	//   ....[14]....
        /*01c4*/ 	.word	0x000006b0
        /*01c8*/ 	.word	0x000000ff
        /*01cc*/ 	.word	0x00000038
        /*01d0*/ 	.short	0x0100
        /*01d2*/ 	.byte	0x05
	.zero		1


	//   ....[15]....
        /*01d4*/ 	.word	0x000006c0
        /*01d8*/ 	.word	0x000000ff
        /*01dc*/ 	.word	0x000000c0
        /*01e0*/ 	.short	0x0100
        /*01e2*/ 	.byte	0x05
	.zero		1


	//   ....[16]....
        /*01e4*/ 	.word	0x000006d0
        /*01e8*/ 	.word	0x000000ff
        /*01ec*/ 	.word	0x00000040
        /*01f0*/ 	.short	0x0100
        /*01f2*/ 	.byte	0x05
	.zero		1


	//   ....[17]....
        /*01f4*/ 	.word	0x000006e0
        /*01f8*/ 	.word	0x000000ff
        /*01fc*/ 	.word	0x000000c8
        /*0200*/ 	.short	0x0100
        /*0202*/ 	.byte	0x05
	.zero		1


	//   ....[18]....
        /*0204*/ 	.word	0x000006f0
        /*0208*/ 	.word	0x000000ff
        /*020c*/ 	.word	0x00000048
        /*0210*/ 	.short	0x0100
        /*0212*/ 	.byte	0x05
	.zero		1


	//   ....[19]....
        /*0214*/ 	.word	0x00000700
        /*0218*/ 	.word	0x000000ff
        /*021c*/ 	.word	0x000000d0
        /*0220*/ 	.short	0x0100
        /*0222*/ 	.byte	0x05
	.zero		1


	//   ....[20]....
        /*0224*/ 	.word	0x00000710
        /*0228*/ 	.word	0x000000ff
        /*022c*/ 	.word	0x00000050
        /*0230*/ 	.short	0x0100
        /*0232*/ 	.byte	0x05
	.zero		1


	//   ....[21]....
        /*0234*/ 	.word	0x00000720
        /*0238*/ 	.word	0x000000ff
        /*023c*/ 	.word	0x000000d8
        /*0240*/ 	.short	0x0100
        /*0242*/ 	.byte	0x05
	.zero		1


	//   ....[22]....
        /*0244*/ 	.word	0x00000730
        /*0248*/ 	.word	0x000000ff
        /*024c*/ 	.word	0x00000058
        /*0250*/ 	.short	0x0100
        /*0252*/ 	.byte	0x05
	.zero		1


	//   ....[23]....
        /*0254*/ 	.word	0x00000740
        /*0258*/ 	.word	0x000000ff
        /*025c*/ 	.word	0x000000e0
        /*0260*/ 	.short	0x0100
        /*0262*/ 	.byte	0x05
	.zero		1


	//   ....[24]....
        /*0264*/ 	.word	0x00000750
        /*0268*/ 	.word	0x000000ff
        /*026c*/ 	.word	0x00000060
        /*0270*/ 	.short	0x0100
        /*0272*/ 	.byte	0x05
	.zero		1


	//   ....[25]....
        /*0274*/ 	.word	0x00000760
        /*0278*/ 	.word	0x000000ff
        /*027c*/ 	.word	0x000000e8
        /*0280*/ 	.short	0x0100
        /*0282*/ 	.byte	0x05
	.zero		1


	//   ....[26]....
        /*0284*/ 	.word	0x00000770
        /*0288*/ 	.word	0x000000ff
        /*028c*/ 	.word	0x00000068
        /*0290*/ 	.short	0x0100
        /*0292*/ 	.byte	0x05
	.zero		1


	//   ....[27]....
        /*0294*/ 	.word	0x00000780
        /*0298*/ 	.word	0x000000ff
        /*029c*/ 	.word	0x000000f0
        /*02a0*/ 	.short	0x0100
        /*02a2*/ 	.byte	0x05
	.zero		1


	//   ....[28]....
        /*02a4*/ 	.word	0x00000790
        /*02a8*/ 	.word	0x000000ff
        /*02ac*/ 	.word	0x00000070
        /*02b0*/ 	.short	0x0100
        /*02b2*/ 	.byte	0x05
	.zero		1


	//   ....[29]....
        /*02b4*/ 	.word	0x000007a0
        /*02b8*/ 	.word	0x000000ff
        /*02bc*/ 	.word	0x000000f8
        /*02c0*/ 	.short	0x0100
        /*02c2*/ 	.byte	0x05
	.zero		1


	//   ....[30]....
        /*02c4*/ 	.word	0x000007b0
        /*02c8*/ 	.word	0x000000ff
        /*02cc*/ 	.word	0x00000078
        /*02d0*/ 	.short	0x0100
        /*02d2*/ 	.byte	0x05
	.zero		1


	//   ....[31]....
        /*02d4*/ 	.word	0x000007c0
        /*02d8*/ 	.word	0x000000ff
        /*02dc*/ 	.word	0x00000100
        /*02e0*/ 	.short	0x0100
        /*02e2*/ 	.byte	0x05
	.zero		1


	//   ....[32]....
        /*02e4*/ 	.word	0x000007d0
        /*02e8*/ 	.word	0x000000ff
        /*02ec*/ 	.word	0x00000080
        /*02f0*/ 	.short	0x0100
        /*02f2*/ 	.byte	0x05
	.zero		1


	//   ....[33]....
        /*02f4*/ 	.word	0x000007e0
        /*02f8*/ 	.word	0x000000ff
        /*02fc*/ 	.word	0x00000108
        /*0300*/ 	.short	0x0100
        /*0302*/ 	.byte	0x05
	.zero		1


	//   ....[34]....
        /*0304*/ 	.word	0x00000920
        /*0308*/ 	.word	0x000000ff
        /*030c*/ 	.word	0x00000110
        /*0310*/ 	.short	0x0100
        /*0312*/ 	.byte	0x06
	.zero		1


	//   ....[35]....
        /*0314*/ 	.word	0x00000930
        /*0318*/ 	.word	0x000000ff
        /*031c*/ 	.word	0x00000118
        /*0320*/ 	.short	0x0100
        /*0322*/ 	.byte	0x06
	.zero		1


	//   ....[36]....
        /*0324*/ 	.word	0x00000a20
        /*0328*/ 	.word	0x000000ff
        /*032c*/ 	.word	0x00000120
        /*0330*/ 	.short	0x0100
        /*0332*/ 	.byte	0x05
	.zero		1


	//   ....[37]....
        /*0334*/ 	.word	0x00000a30
        /*0338*/ 	.word	0x000000ff
        /*033c*/ 	.word	0x00000128
        /*0340*/ 	.short	0x0100
        /*0342*/ 	.byte	0x05
	.zero		1


	//   ....[38]....
        /*0344*/ 	.word	0x00000b70
        /*0348*/ 	.word	0x000000ff
        /*034c*/ 	.word	0x00000130
        /*0350*/ 	.short	0x0100
        /*0352*/ 	.byte	0x05
	.zero		1


	//   ....[39]....
        /*0354*/ 	.word	0x00000b80
        /*0358*/ 	.word	0x000000ff
        /*035c*/ 	.word	0x00000140
        /*0360*/ 	.short	0x0100
        /*0362*/ 	.byte	0x05
	.zero		1


	//   ....[40]....
        /*0364*/ 	.word	0x00000b90
        /*0368*/ 	.word	0x000000ff
        /*036c*/ 	.word	0x00000138
        /*0370*/ 	.short	0x0100
        /*0372*/ 	.byte	0x05
	.zero		1


	//   ....[41]....
        /*0374*/ 	.word	0x00000ba0
        /*0378*/ 	.word	0x000000ff
        /*037c*/ 	.word	0x00000148
        /*0380*/ 	.short	0x0100
        /*0382*/ 	.byte	0x05
	.zero		1


	//   ....[42]....
        /*0384*/ 	.word	0x00000cd0
        /*0388*/ 	.word	0x000000ff
        /*038c*/ 	.word	0x00000150
        /*0390*/ 	.short	0x0100
        /*0392*/ 	.byte	0x06
	.zero		1


	//   ....[43]....
        /*0394*/ 	.word	0x00000ce0
        /*0398*/ 	.word	0x000000ff
        /*039c*/ 	.word	0x00000170
        /*03a0*/ 	.short	0x0100
        /*03a2*/ 	.byte	0x06
	.zero		1


	//   ....[44]....
        /*03a4*/ 	.word	0x00000cf0
        /*03a8*/ 	.word	0x000000ff
        /*03ac*/ 	.word	0x00000158
        /*03b0*/ 	.short	0x0100
        /*03b2*/ 	.byte	0x06
	.zero		1


	//   ....[45]....
        /*03b4*/ 	.word	0x00000d00
        /*03b8*/ 	.word	0x000000ff
        /*03bc*/ 	.word	0x00000178
        /*03c0*/ 	.short	0x0100
        /*03c2*/ 	.byte	0x06
	.zero		1


	//   ....[46]....
        /*03c4*/ 	.word	0x00000d10
        /*03c8*/ 	.word	0x000000ff
        /*03cc*/ 	.word	0x00000160
        /*03d0*/ 	.short	0x0100
        /*03d2*/ 	.byte	0x06
	.zero		1


	//   ....[47]....
        /*03d4*/ 	.word	0x00000d20
        /*03d8*/ 	.word	0x000000ff
        /*03dc*/ 	.word	0x00000180
        /*03e0*/ 	.short	0x0100
        /*03e2*/ 	.byte	0x06
	.zero		1


	//   ....[48]....
        /*03e4*/ 	.word	0x00000d30
        /*03e8*/ 	.word	0x000000ff
        /*03ec*/ 	.word	0x00000168
        /*03f0*/ 	.short	0x0100
        /*03f2*/ 	.byte	0x06
	.zero		1


	//   ....[49]....
        /*03f4*/ 	.word	0x00000d40
        /*03f8*/ 	.word	0x000000ff
        /*03fc*/ 	.word	0x00000188
        /*0400*/ 	.short	0x0100
        /*0402*/ 	.byte	0x06
	.zero		1


	//   ....[50]....
        /*0404*/ 	.word	0x00000e30
        /*0408*/ 	.word	0x000000ff
        /*040c*/ 	.word	0x00000190
        /*0410*/ 	.short	0x0100
        /*0412*/ 	.byte	0x05
	.zero		1


	//   ....[51]....
        /*0414*/ 	.word	0x00000e40
        /*0418*/ 	.word	0x000000ff
        /*041c*/ 	.word	0x000001a0
        /*0420*/ 	.short	0x0100
        /*0422*/ 	.byte	0x05
	.zero		1


	//   ....[52]....
        /*0424*/ 	.word	0x00000e50
        /*0428*/ 	.word	0x000000ff
        /*042c*/ 	.word	0x00000198
        /*0430*/ 	.short	0x0100
        /*0432*/ 	.byte	0x05
	.zero		1


	//   ....[53]....
        /*0434*/ 	.word	0x00000e60
        /*0438*/ 	.word	0x000000ff
        /*043c*/ 	.word	0x000001a8
        /*0440*/ 	.short	0x0100
        /*0442*/ 	.byte	0x05
	.zero		1


	//   ....[54]....
        /*0444*/ 	.word	0x00001730
        /*0448*/ 	.word	0x00000003
        /*044c*/ 	.word	0x000001a0
        /*0450*/ 	.short	0x010a
        /*0452*/ 	.byte	0xff
	.zero		1


	//   ....[55]....
        /*0454*/ 	.word	0x00001760
        /*0458*/ 	.word	0x00000003
        /*045c*/ 	.word	0x00000190
        /*0460*/ 	.short	0x0101
        /*0462*/ 	.byte	0xff
	.zero		1


	//   ....[56]....
        /*0464*/ 	.word	0x00001830
        /*0468*/ 	.word	0x000000ff
        /*046c*/ 	.word	0x00000088
        /*0470*/ 	.short	0x010a
        /*0472*/ 	.byte	0x08
	.zero		1


	//   ....[57]....
        /*0474*/ 	.word	0x000018d0
        /*0478*/ 	.word	0x000000ff
        /*047c*/ 	.word	0x00000088
        /*0480*/ 	.short	0x010a
        /*0482*/ 	.byte	0x21
	.zero		1


	//   ....[58]....
        /*0484*/ 	.word	0x00001a20
        /*0488*/ 	.word	0x000000ff
        /*048c*/ 	.word	0x00000088
        /*0490*/ 	.short	0x010a
        /*0492*/ 	.byte	0x08
	.zero		1


	//   ....[59]....
        /*0494*/ 	.word	0x00001b30
        /*0498*/ 	.word	0x000000ff
        /*049c*/ 	.word	0x00000128
        /*04a0*/ 	.short	0x0101
        /*04a2*/ 	.byte	0x04
	.zero		1


	//   ....[60]....
        /*04a4*/ 	.word	0x00001b50
        /*04a8*/ 	.word	0x000000ff
        /*04ac*/ 	.word	0x00000088
        /*04b0*/ 	.short	0x010a
        /*04b2*/ 	.byte	0x08
	.zero		1


	//   ....[61]....
        /*04b4*/ 	.word	0x00001bd0
        /*04b8*/ 	.word	0x000000ff
        /*04bc*/ 	.word	0x00000088
        /*04c0*/ 	.short	0x010a
        /*04c2*/ 	.byte	0x11
	.zero		1


	//   ....[62]....
        /*04c4*/ 	.word	0x00001d20
        /*04c8*/ 	.word	0x000000ff
        /*04cc*/ 	.word	0x00000088
        /*04d0*/ 	.short	0x010a
        /*04d2*/ 	.byte	0x08
	.zero		1


	//   ....[63]....
        /*04d4*/ 	.word	0x00001e60
        /*04d8*/ 	.word	0x00000002
        /*04dc*/ 	.word	0x00000130
        /*04e0*/ 	.short	0x010a
        /*04e2*/ 	.byte	0xff
	.zero		1


	//   ....[64]....
        /*04e4*/ 	.word	0x00001f20
        /*04e8*/ 	.word	0x00000002
        /*04ec*/ 	.word	0x00000000
        /*04f0*/ 	.short	0x0101
        /*04f2*/ 	.byte	0xff
	.zero		1


	//   ....[65]....
        /*04f4*/ 	.word	0x00002480
        /*04f8*/ 	.word	0x000000ff
        /*04fc*/ 	.word	0x00000000
        /*0500*/ 	.short	0x010a
        /*0502*/ 	.byte	0x05
	.zero		1


	//   ....[66]....
        /*0504*/ 	.word	0x00002510
        /*0508*/ 	.word	0x000000ff
        /*050c*/ 	.word	0x00000000
        /*0510*/ 	.short	0x010a
        /*0512*/ 	.byte	0x05
	.zero		1


	//   ....[67]....
        /*0514*/ 	.word	0x000025a0
        /*0518*/ 	.word	0x000000ff
        /*051c*/ 	.word	0x00000000
        /*0520*/ 	.short	0x010a
        /*0522*/ 	.byte	0x05
	.zero		1


	//   ....[68]....
        /*0524*/ 	.word	0x00002630
        /*0528*/ 	.word	0x000000ff
        /*052c*/ 	.word	0x00000000
        /*0530*/ 	.short	0x010a
        /*0532*/ 	.byte	0x05
	.zero		1


	//   ....[69]....
        /*0534*/ 	.word	0x000026c0
        /*0538*/ 	.word	0x000000ff
        /*053c*/ 	.word	0x00000000
        /*0540*/ 	.short	0x010a
        /*0542*/ 	.byte	0x05
	.zero		1


	//   ....[70]....
        /*0544*/ 	.word	0x00002750
        /*0548*/ 	.word	0x000000ff
        /*054c*/ 	.word	0x00000000
        /*0550*/ 	.short	0x010a
        /*0552*/ 	.byte	0x05
	.zero		1


	//   ....[71]....
        /*0554*/ 	.word	0x000027e0
        /*0558*/ 	.word	0x000000ff
        /*055c*/ 	.word	0x00000000
        /*0560*/ 	.short	0x010a
        /*0562*/ 	.byte	0x05
	.zero		1


	//   ....[72]....
        /*0564*/ 	.word	0x00002870
        /*0568*/ 	.word	0x000000ff
        /*056c*/ 	.word	0x00000000
        /*0570*/ 	.short	0x010a
        /*0572*/ 	.byte	0x05
	.zero		1


	//   ....[73]....
        /*0574*/ 	.word	0x00002900
        /*0578*/ 	.word	0x000000ff
        /*057c*/ 	.word	0x00000000
        /*0580*/ 	.short	0x010a
        /*0582*/ 	.byte	0x05
	.zero		1


	//   ....[74]....
        /*0584*/ 	.word	0x00002990
        /*0588*/ 	.word	0x000000ff
        /*058c*/ 	.word	0x00000000
        /*0590*/ 	.short	0x010a
        /*0592*/ 	.byte	0x05
	.zero		1


	//   ....[75]....
        /*0594*/ 	.word	0x00002a20
        /*0598*/ 	.word	0x000000ff
        /*059c*/ 	.word	0x00000000
        /*05a0*/ 	.short	0x010a
        /*05a2*/ 	.byte	0x05
	.zero		1


	//   ....[76]....
        /*05a4*/ 	.word	0x00002ab0
        /*05a8*/ 	.word	0x000000ff
        /*05ac*/ 	.word	0x00000000
        /*05b0*/ 	.short	0x010a
        /*05b2*/ 	.byte	0x05
	.zero		1


	//   ....[77]....
        /*05b4*/ 	.word	0x00002b40
        /*05b8*/ 	.word	0x000000ff
        /*05bc*/ 	.word	0x00000000
        /*05c0*/ 	.short	0x010a
        /*05c2*/ 	.byte	0x05
	.zero		1


	//   ....[78]....
        /*05c4*/ 	.word	0x00002bd0
        /*05c8*/ 	.word	0x000000ff
        /*05cc*/ 	.word	0x00000000
        /*05d0*/ 	.short	0x010a
        /*05d2*/ 	.byte	0x05
	.zero		1


	//   ....[79]....
        /*05d4*/ 	.word	0x00002c60
        /*05d8*/ 	.word	0x000000ff
        /*05dc*/ 	.word	0x00000000
        /*05e0*/ 	.short	0x010a
        /*05e2*/ 	.byte	0x05
	.zero		1


	//   ....[80]....
        /*05e4*/ 	.word	0x00002cf0
        /*05e8*/ 	.word	0x000000ff
        /*05ec*/ 	.word	0x00000000
        /*05f0*/ 	.short	0x010a
        /*05f2*/ 	.byte	0x05
	.zero		1


	//   ....[81]....
        /*05f4*/ 	.word	0x00002d90
        /*05f8*/ 	.word	0x00000000
        /*05fc*/ 	.word	0x00000000
        /*0600*/ 	.short	0x010a
        /*0602*/ 	.byte	0xff
	.zero		1


	//   ....[82]....
        /*0604*/ 	.word	0x00002eb0
        /*0608*/ 	.word	0x00000000
        /*060c*/ 	.word	0x00000190
        /*0610*/ 	.short	0x010a
        /*0612*/ 	.byte	0xff
	.zero		1


	//   ....[83]....
        /*0614*/ 	.word	0x00002f10
        /*0618*/ 	.word	0x00000004
        /*061c*/ 	.word	0x00000000
        /*0620*/ 	.short	0x0101
        /*0622*/ 	.byte	0xff
	.zero		1


	//   ....[84]....
        /*0624*/ 	.word	0x00002f30
        /*0628*/ 	.word	0x000000ff
        /*062c*/ 	.word	0x00000140
        /*0630*/ 	.short	0x010a
        /*0632*/ 	.byte	0x05
	.zero		1


	//   ....[85]....
        /*0634*/ 	.word	0x00003050
        /*0638*/ 	.word	0x00000000
        /*063c*/ 	.word	0x00000130
        /*0640*/ 	.short	0x010a
        /*0642*/ 	.byte	0xff
	.zero		1


	//   ....[86]....
        /*0644*/ 	.word	0x00003160
        /*0648*/ 	.word	0x00000000
        /*064c*/ 	.word	0x00000000
        /*0650*/ 	.short	0x0101
        /*0652*/ 	.byte	0xff
	.zero		1


	//   ....[87]....
        /*0654*/ 	.word	0x000031f0
        /*0658*/ 	.word	0x000000ff
        /*065c*/ 	.word	0x00000140
        /*0660*/ 	.short	0x0106
        /*0662*/ 	.byte	0x05
	.zero		1


	//   ....[88]....
        /*0664*/ 	.word	0x00003210
        /*0668*/ 	.word	0x000000ff
        /*066c*/ 	.word	0x00000140
        /*0670*/ 	.short	0x010a
        /*0672*/ 	.byte	0x05
	.zero		1


	//   ....[89]....
        /*0674*/ 	.word	0x000032a0
        /*0678*/ 	.word	0x000000ff
        /*067c*/ 	.word	0x00000140
        /*0680*/ 	.short	0x0106
        /*0682*/ 	.byte	0x04
	.zero		1


	//   ....[90]....
        /*0684*/ 	.word	0x000032e0
        /*0688*/ 	.word	0x00000000
        /*068c*/ 	.word	0x00000140
        /*0690*/ 	.short	0x010a
        /*0692*/ 	.byte	0xff
	.zero		1


	//   ....[91]....
        /*0694*/ 	.word	0x000037d0
        /*0698*/ 	.word	0x00000000
        /*069c*/ 	.word	0x00000130
        /*06a0*/ 	.short	0x010a
        /*06a2*/ 	.byte	0xff
	.zero		1


	//   ....[92]....
        /*06a4*/ 	.word	0x000038e0
        /*06a8*/ 	.word	0x00000003
        /*06ac*/ 	.word	0x00000000
        /*06b0*/ 	.short	0x0101
        /*06b2*/ 	.byte	0xff
	.zero		1


	//   ....[93]....
        /*06b4*/ 	.word	0x000038f0
        /*06b8*/ 	.word	0x000000ff
        /*06bc*/ 	.word	0x00000000
        /*06c0*/ 	.short	0x010a
        /*06c2*/ 	.byte	0x04
	.zero		1


	//   ....[94]....
        /*06c4*/ 	.word	0x00003910
        /*06c8*/ 	.word	0x000000ff
        /*06cc*/ 	.word	0x00000170
        /*06d0*/ 	.short	0x010a
        /*06d2*/ 	.byte	0x08
	.zero		1


	//   ....[95]....
        /*06d4*/ 	.word	0x000039e0
        /*06d8*/ 	.word	0x000000ff
        /*06dc*/ 	.word	0x00000000
        /*06e0*/ 	.short	0x010a
        /*06e2*/ 	.byte	0x07
	.zero		1


	//   ....[96]....
        /*06e4*/ 	.word	0x00003b20
        /*06e8*/ 	.word	0x000000ff
        /*06ec*/ 	.word	0x00000000
        /*06f0*/ 	.short	0x010a
        /*06f2*/ 	.byte	0x04
	.zero		1


	//   ....[97]....
        /*06f4*/ 	.word	0x00003d10
        /*06f8*/ 	.word	0x000000ff
        /*06fc*/ 	.word	0x00000000
        /*0700*/ 	.short	0x010a
        /*0702*/ 	.byte	0x05
	.zero		1


	//   ....[98]....
        /*0704*/ 	.word	0x00003da0
        /*0708*/ 	.word	0x000000ff
        /*070c*/ 	.word	0x00000000
        /*0710*/ 	.short	0x010a
        /*0712*/ 	.byte	0x05
	.zero		1


	//   ....[99]....
        /*0714*/ 	.word	0x00003e30
        /*0718*/ 	.word	0x000000ff
        /*071c*/ 	.word	0x00000000
        /*0720*/ 	.short	0x010a
        /*0722*/ 	.byte	0x05
	.zero		1


	//   ....[100]....
        /*0724*/ 	.word	0x00003ec0
        /*0728*/ 	.word	0x000000ff
        /*072c*/ 	.word	0x00000000
        /*0730*/ 	.short	0x010a
        /*0732*/ 	.byte	0x07
	.zero		1


	//   ....[101]....
        /*0734*/ 	.word	0x00004300
        /*0738*/ 	.word	0x00000000
        /*073c*/ 	.word	0x00000130
        /*0740*/ 	.short	0x010a
        /*0742*/ 	.byte	0xff
	.zero		1


	//   ....[102]....
        /*0744*/ 	.word	0x000043f0
        /*0748*/ 	.word	0x00000000
        /*074c*/ 	.word	0x00000000
        /*0750*/ 	.short	0x0101
        /*0752*/ 	.byte	0xff
	.zero		1


	//   ....[103]....
        /*0754*/ 	.word	0x00004710
        /*0758*/ 	.word	0x000000ff
        /*075c*/ 	.word	0x00000128
        /*0760*/ 	.short	0x010a
        /*0762*/ 	.byte	0x06
	.zero		1


	//   ....[104]....
        /*0764*/ 	.word	0x00004890
        /*0768*/ 	.word	0x000000ff
        /*076c*/ 	.word	0x00000118
        /*0770*/ 	.short	0x010a
        /*0772*/ 	.byte	0x06
	.zero		1


	//   ....[105]....
        /*0774*/ 	.word	0x00004bc0
        /*0778*/ 	.word	0x000000ff
        /*077c*/ 	.word	0x00000110
        /*0780*/ 	.short	0x010b
        /*0782*/ 	.byte	0x06
	.zero		1


	//   ....[106]....
        /*0784*/ 	.word	0x00004be0
        /*0788*/ 	.word	0x000000ff
        /*078c*/ 	.word	0x00000000
        /*0790*/ 	.short	0x0101
        /*0792*/ 	.byte	0x25
	.zero		1


	//   ....[107]....
        /*0794*/ 	.word	0x00004c20
        /*0798*/ 	.word	0x00000000
        /*079c*/ 	.word	0x00000118
        /*07a0*/ 	.short	0x010a
        /*07a2*/ 	.byte	0xff
	.zero		1


	//   ....[108]....
        /*07a4*/ 	.word	0x00004f50
        /*07a8*/ 	.word	0x00000000
        /*07ac*/ 	.word	0x00000130
        /*07b0*/ 	.short	0x010a
        /*07b2*/ 	.byte	0xff
	.zero		1


	//   ....[109]....
        /*07b4*/ 	.word	0x00005060
        /*07b8*/ 	.word	0x00000000
        /*07bc*/ 	.word	0x00000000
        /*07c0*/ 	.short	0x0101
        /*07c2*/ 	.byte	0xff
	.zero		1


	//   ....[110]....
        /*07c4*/ 	.word	0x00005a00
        /*07c8*/ 	.word	0x000000ff
        /*07cc*/ 	.word	0x00000110
        /*07d0*/ 	.short	0x010a
        /*07d2*/ 	.byte	0x2b
	.zero		1


	//   ....[111]....
        /*07d4*/ 	.word	0x00005a10
        /*07d8*/ 	.word	0x0000009c
        /*07dc*/ 	.word	0x00000150
        /*07e0*/ 	.short	0x010a
        /*07e2*/ 	.byte	0xff
	.zero		1


	//   ....[112]....
        /*07e4*/ 	.word	0x00005ba0
        /*07e8*/ 	.word	0x000000ff
        /*07ec*/ 	.word	0x00000110
        /*07f0*/ 	.short	0x010a
        /*07f2*/ 	.byte	0x2b
	.zero		1


	//   ....[113]....
        /*07f4*/ 	.word	0x00005ca0
        /*07f8*/ 	.word	0x000000ff
        /*07fc*/ 	.word	0x00000000
        /*0800*/ 	.short	0x0101
        /*0802*/ 	.byte	0x04
	.zero		1


	//   ....[114]....
        /*0804*/ 	.word	0x00005d00
        /*0808*/ 	.word	0x0000009c
        /*080c*/ 	.word	0x00000150
        /*0810*/ 	.short	0x010a
        /*0812*/ 	.byte	0xff
	.zero		1


	//   ....[115]....
        /*0814*/ 	.word	0x000060c0
        /*0818*/ 	.word	0x000000ff
        /*081c*/ 	.word	0x00000000
        /*0820*/ 	.short	0x0101
        /*0822*/ 	.byte	0x05
	.zero		1


	//   ....[116]....
        /*0824*/ 	.word	0x00007170
        /*0828*/ 	.word	0x00000003
        /*082c*/ 	.word	0x000001a0
        /*0830*/ 	.short	0x010a
        /*0832*/ 	.byte	0xff
	.zero		1


	//   ....[117]....
        /*0834*/ 	.word	0x000071d0
        /*0838*/ 	.word	0x00000002
        /*083c*/ 	.word	0x00000088
        /*0840*/ 	.short	0x010a
        /*0842*/ 	.byte	0xff
	.zero		1


	//   ....[118]....
        /*0844*/ 	.word	0x00007230
        /*0848*/ 	.word	0x00000002
        /*084c*/ 	.word	0x00000088
        /*0850*/ 	.short	0x010a
        /*0852*/ 	.byte	0xff
	.zero		1


	//   ....[119]....
        /*0854*/ 	.word	0x00007280
        /*0858*/ 	.word	0x00000002
        /*085c*/ 	.word	0x00000130
        /*0860*/ 	.short	0x010a
        /*0862*/ 	.byte	0xff
	.zero		1


	//   ....[120]....
        /*0864*/ 	.word	0x000072e0
        /*0868*/ 	.word	0x00000000
        /*086c*/ 	.word	0x00000000
        /*0870*/ 	.short	0x010a
        /*0872*/ 	.byte	0xff
	.zero		1


	//   ....[121]....
        /*0874*/ 	.word	0x00007340
        /*0878*/ 	.word	0x00000000
        /*087c*/ 	.word	0x00000000
        /*0880*/ 	.short	0x010a
        /*0882*/ 	.byte	0xff
	.zero		1


	//   ....[122]....
        /*0884*/ 	.word	0x000073a0
        /*0888*/ 	.word	0x00000000
        /*088c*/ 	.word	0x00000000
        /*0890*/ 	.short	0x010a
        /*0892*/ 	.byte	0xff
	.zero		1


	//   ....[123]....
        /*0894*/ 	.word	0x00007400
        /*0898*/ 	.word	0x00000000
        /*089c*/ 	.word	0x00000000
        /*08a0*/ 	.short	0x010a
        /*08a2*/ 	.byte	0xff
	.zero		1


	//   ....[124]....
        /*08a4*/ 	.word	0x00007460
        /*08a8*/ 	.word	0x00000000
        /*08ac*/ 	.word	0x00000000
        /*08b0*/ 	.short	0x010a
        /*08b2*/ 	.byte	0xff
	.zero		1


	//   ....[125]....
        /*08b4*/ 	.word	0x000074c0
        /*08b8*/ 	.word	0x00000000
        /*08bc*/ 	.word	0x00000000
        /*08c0*/ 	.short	0x010a
        /*08c2*/ 	.byte	0xff
	.zero		1


	//   ....[126]....
        /*08c4*/ 	.word	0x00007520
        /*08c8*/ 	.word	0x00000000
        /*08cc*/ 	.word	0x00000000
        /*08d0*/ 	.short	0x010a
        /*08d2*/ 	.byte	0xff
	.zero		1


	//   ....[127]....
        /*08d4*/ 	.word	0x00007580
        /*08d8*/ 	.word	0x00000000
        /*08dc*/ 	.word	0x00000000
        /*08e0*/ 	.short	0x010a
        /*08e2*/ 	.byte	0xff
	.zero		1


	//   ....[128]....
        /*08e4*/ 	.word	0x000075e0
        /*08e8*/ 	.word	0x00000000
        /*08ec*/ 	.word	0x00000000
        /*08f0*/ 	.short	0x010a
        /*08f2*/ 	.byte	0xff
	.zero		1


	//   ....[129]....
        /*08f4*/ 	.word	0x00007640
        /*08f8*/ 	.word	0x00000000
        /*08fc*/ 	.word	0x00000000
        /*0900*/ 	.short	0x010a
        /*0902*/ 	.byte	0xff
	.zero		1


	//   ....[130]....
        /*0904*/ 	.word	0x000076a0
        /*0908*/ 	.word	0x00000000
        /*090c*/ 	.word	0x00000000
        /*0910*/ 	.short	0x010a
        /*0912*/ 	.byte	0xff
	.zero		1


	//   ....[131]....
        /*0914*/ 	.word	0x00007700
        /*0918*/ 	.word	0x00000000
        /*091c*/ 	.word	0x00000000
        /*0920*/ 	.short	0x010a
        /*0922*/ 	.byte	0xff
	.zero		1


	//   ....[132]....
        /*0924*/ 	.word	0x00007760
        /*0928*/ 	.word	0x00000000
        /*092c*/ 	.word	0x00000000
        /*0930*/ 	.short	0x010a
        /*0932*/ 	.byte	0xff
	.zero		1


	//   ....[133]....
        /*0934*/ 	.word	0x000077c0
        /*0938*/ 	.word	0x00000000
        /*093c*/ 	.word	0x00000000
        /*0940*/ 	.short	0x010a
        /*0942*/ 	.byte	0xff
	.zero		1


	//   ....[134]....
        /*0944*/ 	.word	0x00007820
        /*0948*/ 	.word	0x00000000
        /*094c*/ 	.word	0x00000000
        /*0950*/ 	.short	0x010a
        /*0952*/ 	.byte	0xff
	.zero		1


	//   ....[135]....
        /*0954*/ 	.word	0x00007880
        /*0958*/ 	.word	0x00000000
        /*095c*/ 	.word	0x00000000
        /*0960*/ 	.short	0x010a
        /*0962*/ 	.byte	0xff
	.zero		1


	//   ....[136]....
        /*0964*/ 	.word	0x000078d0
        /*0968*/ 	.word	0x00000000
        /*096c*/ 	.word	0x00000190
        /*0970*/ 	.short	0x010a
        /*0972*/ 	.byte	0xff
	.zero		1


	//   ....[137]....
        /*0974*/ 	.word	0x00007930
        /*0978*/ 	.word	0x00000000
        /*097c*/ 	.word	0x00000140
        /*0980*/ 	.short	0x010a
        /*0982*/ 	.byte	0xff
	.zero		1


	//   ....[138]....
        /*0984*/ 	.word	0x00007980
        /*0988*/ 	.word	0x00000000
        /*098c*/ 	.word	0x00000130
        /*0990*/ 	.short	0x010a
        /*0992*/ 	.byte	0xff
	.zero		1


	//   ....[139]....
        /*0994*/ 	.word	0x000079e0
        /*0998*/ 	.word	0x00000000
        /*099c*/ 	.word	0x00000140
        /*09a0*/ 	.short	0x010a
        /*09a2*/ 	.byte	0xff
	.zero		1


	//   ....[140]....
        /*09a4*/ 	.word	0x00007a30
        /*09a8*/ 	.word	0x00000000
        /*09ac*/ 	.word	0x00000130
        /*09b0*/ 	.short	0x010a
        /*09b2*/ 	.byte	0xff
	.zero		1


	//   ....[141]....
        /*09b4*/ 	.word	0x00007a90
        /*09b8*/ 	.word	0x00000003
        /*09bc*/ 	.word	0x00000170
        /*09c0*/ 	.short	0x010a
        /*09c2*/ 	.byte	0xff
	.zero		1


	//   ....[142]....
        /*09c4*/ 	.word	0x00007af0
        /*09c8*/ 	.word	0x00000000
        /*09cc*/ 	.word	0x00000000
        /*09d0*/ 	.short	0x010a
        /*09d2*/ 	.byte	0xff
	.zero		1


	//   ....[143]....
        /*09d4*/ 	.word	0x00007b50
        /*09d8*/ 	.word	0x00000000
        /*09dc*/ 	.word	0x00000000
        /*09e0*/ 	.short	0x010a
        /*09e2*/ 	.byte	0xff
	.zero		1


	//   ....[144]....
        /*09e4*/ 	.word	0x00007bb0
        /*09e8*/ 	.word	0x00000000
        /*09ec*/ 	.word	0x00000000
        /*09f0*/ 	.short	0x010a
        /*09f2*/ 	.byte	0xff
	.zero		1


	//   ....[145]....
        /*09f4*/ 	.word	0x00007c10
        /*09f8*/ 	.word	0x00000000
        /*09fc*/ 	.word	0x00000000
        /*0a00*/ 	.short	0x010a
        /*0a02*/ 	.byte	0xff
	.zero		1


	//   ....[146]....
        /*0a04*/ 	.word	0x00007c70
        /*0a08*/ 	.word	0x00000000
        /*0a0c*/ 	.word	0x00000000
        /*0a10*/ 	.short	0x010a
        /*0a12*/ 	.byte	0xff
	.zero		1


	//   ....[147]....
        /*0a14*/ 	.word	0x00007cc0
        /*0a18*/ 	.word	0x00000000
        /*0a1c*/ 	.word	0x00000130
        /*0a20*/ 	.short	0x010a
        /*0a22*/ 	.byte	0xff
	.zero		1


	//   ....[148]....
        /*0a24*/ 	.word	0x00007d20
        /*0a28*/ 	.word	0x00000000
        /*0a2c*/ 	.word	0x00000128
        /*0a30*/ 	.short	0x010a
        /*0a32*/ 	.byte	0xff
	.zero		1


	//   ....[149]....
        /*0a34*/ 	.word	0x00007d80
        /*0a38*/ 	.word	0x00000003
        /*0a3c*/ 	.word	0x00000118
        /*0a40*/ 	.short	0x010a
        /*0a42*/ 	.byte	0xff
	.zero		1


	//   ....[150]....
        /*0a44*/ 	.word	0x00007dd0
        /*0a48*/ 	.word	0x00000000
        /*0a4c*/ 	.word	0x00000130
        /*0a50*/ 	.short	0x010a
        /*0a52*/ 	.byte	0xff
	.zero		1


	//   ....[151]....
        /*0a54*/ 	.word	0x00007e30
        /*0a58*/ 	.word	0x00000000
        /*0a5c*/ 	.word	0x00000110
        /*0a60*/ 	.short	0x010a
        /*0a62*/ 	.byte	0xff
	.zero		1


	//   ....[152]....
        /*0a64*/ 	.word	0x00007e80
        /*0a68*/ 	.word	0x0000009c
        /*0a6c*/ 	.word	0x00000150
        /*0a70*/ 	.short	0x010a
        /*0a72*/ 	.byte	0xff
	.zero		1


	//----- nvinfo : EIATTR_NUM_MBARRIERS
	.align		4
.L_47:
        /*0a74*/ 	.byte	0x03, 0x38
        /*0a76*/ 	.short	0x0036


	//----- nvinfo : EIATTR_EXIT_INSTR_OFFSETS
	.align		4
        /*0a78*/ 	.byte	0x04, 0x1c
        /*0a7a*/ 	.short	(.L_49 - .L_48)


	//   ....[0]....
.L_48:
        /*0a7c*/ 	.word	0x00002dc0


	//   ....[1]....
        /*0a80*/ 	.word	0x000032b0


	//   ....[2]....
        /*0a84*/ 	.word	0x00003310


	//   ....[3]....
        /*0a88*/ 	.word	0x00004120


	//   ....[4]....
        /*0a8c*/ 	.word	0x00004c50


	//   ....[5]....
        /*0a90*/ 	.word	0x00004c90


	//   ....[6]....
        /*0a94*/ 	.word	0x00007160


	//----- nvinfo : EIATTR_MAX_THREADS
	.align		4
.L_49:
        /*0a98*/ 	.byte	0x04, 0x05
        /*0a9a*/ 	.short	(.L_51 - .L_50)
.L_50:
        /*0a9c*/ 	.word	0x00000100
        /*0aa0*/ 	.word	0x00000001
        /*0aa4*/ 	.word	0x00000001


	//----- nvinfo : EIATTR_CRS_STACK_SIZE
	.align		4
.L_51:
        /*0aa8*/ 	.byte	0x04, 0x1e
        /*0aaa*/ 	.short	(.L_53 - .L_52)
.L_52:
        /*0aac*/ 	.word	0x00000000


	//----- nvinfo : EIATTR_CBANK_PARAM_SIZE
	.align		4
.L_53:
        /*0ab0*/ 	.byte	0x03, 0x19
        /*0ab2*/ 	.short	0x0800


	//----- nvinfo : EIATTR_PARAM_CBANK
	.align		4
        /*0ab4*/ 	.byte	0x04, 0x0a
        /*0ab6*/ 	.short	(.L_55 - .L_54)
	.align		4
.L_54:
        /*0ab8*/ 	.word	index@(.nv.constant0._ZN7cutlass13device_kernelINS_4gemm6kernel13GemmUniversalIN4cute5tupleIJiiiiEEENS1_10collective13CollectiveMmaINS1_35MainloopSm100TmaUmmaWarpSpecializedILi17ELi2ELi4ENS5_IJNS4_1CILi1EEESB_SB_EEEEENS5_IJNSA_ILi128EEENSA_ILi64EEESF_EEENS_12float_e4m3_tENS5_IJSB_llEEENS_12float_e5m2_tENS5_IJlSB_lEEENS4_8TiledMMAINS4_8MMA_AtomIJNS4_10MMA_TraitsINS4_19SM100_MMA_F8F6F4_SSEJSH_SJ_fSE_SF_NS4_17integral_constantINS4_4UMMA5MajorELSR_1EEENSP_ISR_LSR_0EEENSP_INSQ_7ScaleInELSU_0EEESV_EEEEEENS4_6LayoutISC_NS5_IJNSA_ILi0EEESZ_SZ_EEEEENS5_IJNS4_10UnderscoreES12_S12_EEEEENS4_13SM90_TMA_LOADENS4_14ComposedLayoutINS4_7SwizzleILi3ELi4ELi3EEENS4_18smem_ptr_flag_bitsILi8EEENSY_INS5_IJSE_NSA_ILi8EEEEEENS5_IJSB_SE_EEEEEEEvNS4_8identityES15_NS16_INS17_ILi2ELi4ELi3EEES1A_NSY_INS5_IJS1B_SF_EEENS5_IJSF_SB_EEEEEEEvS1G_EENS_8epilogue10collective18CollectiveEpilogueINS1N_23Sm100TmaWarpSpecializedILi1ELi1ELi64ELb0ELb0EEEJSG_NS5_IJNSY_ISE_SB_EENSY_ISF_SB_EEEEESH_SK_SH_SK_NS1N_6fusion15FusionCallbacksIS1R_NS1V_17LinearCombinationISH_fSH_fLNS_15FloatRoundStyleE2EEESG_S1U_JEEENS4_5SM1004TMEM4LOAD26SM100_TMEM_LOAD_32dp32b64xES15_S1L_NS4_39AutoVectorizingCopyWithAssumedAlignmentILi128EEENS4_14SM90_TMA_STOREES1L_S26_S26_EEEvvEEEEvNT_6ParamsE)
        /*0abc*/ 	.short	0x0380
        /*0abe*/ 	.short	0x0800


	//----- nvinfo : EIATTR_SW_WAR
	.align		4
.L_55:
        /*0ac0*/ 	.byte	0x04, 0x36
        /*0ac2*/ 	.short	(.L_57 - .L_56)
.L_56:
        /*0ac4*/ 	.word	0x00000008
.L_57:


//--------------------- .nv.callgraph             --------------------------
	.section	.nv.callgraph,"",@"SHT_CUDA_CALLGRAPH"
	.align	4
	.sectionentsize	8
	.align		4
        /*0000*/ 	.word	0x00000000
	.align		4
        /*0004*/ 	.word	0xffffffff
	.align		4
        /*0008*/ 	.word	index@(_ZN7cutlass13device_kernelINS_4gemm6kernel13GemmUniversalIN4cute5tupleIJiiiiEEENS1_10collective13CollectiveMmaINS1_35MainloopSm100TmaUmmaWarpSpecializedILi17ELi2ELi4ENS5_IJNS4_1CILi1EEESB_SB_EEEEENS5_IJNSA_ILi128EEENSA_ILi64EEESF_EEENS_12float_e4m3_tENS5_IJSB_llEEENS_12float_e5m2_tENS5_IJlSB_lEEENS4_8TiledMMAINS4_8MMA_AtomIJNS4_10MMA_TraitsINS4_19SM100_MMA_F8F6F4_SSEJSH_SJ_fSE_SF_NS4_17integral_constantINS4_4UMMA5MajorELSR_1EEENSP_ISR_LSR_0EEENSP_INSQ_7ScaleInELSU_0EEESV_EEEEEENS4_6LayoutISC_NS5_IJNSA_ILi0EEESZ_SZ_EEEEENS5_IJNS4_10UnderscoreES12_S12_EEEEENS4_13SM90_TMA_LOADENS4_14ComposedLayoutINS4_7SwizzleILi3ELi4ELi3EEENS4_18smem_ptr_flag_bitsILi8EEENSY_INS5_IJSE_NSA_ILi8EEEEEENS5_IJSB_SE_EEEEEEEvNS4_8identityES15_NS16_INS17_ILi2ELi4ELi3EEES1A_NSY_INS5_IJS1B_SF_EEENS5_IJSF_SB_EEEEEEEvS1G_EENS_8epilogue10collective18CollectiveEpilogueINS1N_23Sm100TmaWarpSpecializedILi1ELi1ELi64ELb0ELb0EEEJSG_NS5_IJNSY_ISE_SB_EENSY_ISF_SB_EEEEESH_SK_SH_SK_NS1N_6fusion15FusionCallbacksIS1R_NS1V_17LinearCombinationISH_fSH_fLNS_15FloatRoundStyleE2EEESG_S1U_JEEENS4_5SM1004TMEM4LOAD26SM100_TMEM_LOAD_32dp32b64xES15_S1L_NS4_39AutoVectorizingCopyWithAssumedAlignmentILi128EEENS4_14SM90_TMA_STOREES1L_S26_S26_EEEvvEEEEvNT_6ParamsE)
	.align		4
        /*000c*/ 	.word	index@(__assertfail)
	.align		4
        /*0010*/ 	.word	0x00000000
	.align		4
        /*0014*/ 	.word	0xfffffffe
	.align		4
        /*0018*/ 	.word	0x00000000
	.align		4
        /*001c*/ 	.word	0xfffffffd
	.align		4
        /*0020*/ 	.word	0x00000000
	.align		4
        /*0024*/ 	.word	0xfffffffc


//--------------------- .nv.constant4             --------------------------
	.section	.nv.constant4,"a",@progbits
	.align	8
	.align		8
.nv.constant4:
        /*0000*/ 	.dword	__assertfail
	.align		8
        /*0008*/ 	.dword	__unnamed_1
	.align		8
        /*0010*/ 	.dword	__unnamed_2
	.align		8
        /*0018*/ 	.dword	_ZN40_INTERNAL_7a7214ee_4_k_cu_c07295ad_375054cuda3std3__45__cpo5beginE
	.align		8
        /*0020*/ 	.dword	_ZN40_INTERNAL_7a7214ee_4_k_cu_c07295ad_375054cuda3std3__45__cpo3endE
	.align		8
        /*0028*/ 	.dword	_ZN40_INTERNAL_7a7214ee_4_k_cu_c07295ad_375054cuda3std3__45__cpo6cbeginE
	.align		8
        /*0030*/ 	.dword	_ZN40_INTERNAL_7a7214ee_4_k_cu_c07295ad_375054cuda3std3__45__cpo4cendE
	.align		8
        /*0038*/ 	.dword	_ZN40_INTERNAL_7a7214ee_4_k_cu_c07295ad_375054cuda3std3__442_GLOBAL__N__7a7214ee_4_k_cu_c07295ad_375056ignoreE
	.align		8
        /*0040*/ 	.dword	_ZN40_INTERNAL_7a7214ee_4_k_cu_c07295ad_375054cuda3std3__419piecewise_constructE
	.align		8
        /*0048*/ 	.dword	_ZN40_INTERNAL_7a7214ee_4_k_cu_c07295ad_375054cuda3std3__48in_placeE
	.align		8
        /*0050*/ 	.dword	_ZN40_INTERNAL_7a7214ee_4_k_cu_c07295ad_375054cuda3std6ranges3__45__cpo4swapE
	.align		8
        /*0058*/ 	.dword	_ZN40_INTERNAL_7a7214ee_4_k_cu_c07295ad_375054cuda3std6ranges3__45__cpo9iter_moveE
	.align		8
        /*0060*/ 	.dword	_ZN40_INTERNAL_7a7214ee_4_k_cu_c07295ad_375054cute7productE
	.align		8
        /*0068*/ 	.dword	_ZN40_INTERNAL_7a7214ee_4_k_cu_c07295ad_375054cute1_E
	.align		8
        /*0070*/ 	.dword	$str$25
	.align		8
        /*0078*/ 	.dword	$str$26
	.align		8
        /*0080*/ 	.dword	$str$27
	.align		8
        /*0088*/ 	.dword	$str$28


//--------------------- .text._ZN7cutlass13device_kernelINS_4gemm6kernel13GemmUniversalIN4cute5tupleIJiiiiEEENS1_10collective13CollectiveMmaINS1_35MainloopSm100TmaUmmaWarpSpecializedILi17ELi2ELi4ENS5_IJNS4_1CILi1EEESB_SB_EEEEENS5_IJNSA_ILi128EEENSA_ILi64EEESF_EEENS_12float_e4m3_tENS5_IJSB_llEEENS_12float_e5m2_tENS5_IJlSB_lEEENS4_8TiledMMAINS4_8MMA_AtomIJNS4_10MMA_TraitsINS4_19SM100_MMA_F8F6F4_SSEJSH_SJ_fSE_SF_NS4_17integral_constantINS4_4UMMA5MajorELSR_1EEENSP_ISR_LSR_0EEENSP_INSQ_7ScaleInELSU_0EEESV_EEEEEENS4_6LayoutISC_NS5_IJNSA_ILi0EEESZ_SZ_EEEEENS5_IJNS4_10UnderscoreES12_S12_EEEEENS4_13SM90_TMA_LOADENS4_14ComposedLayoutINS4_7SwizzleILi3ELi4ELi3EEENS4_18smem_ptr_flag_bitsILi8EEENSY_INS5_IJSE_NSA_ILi8EEEEEENS5_IJSB_SE_EEEEEEEvNS4_8identityES15_NS16_INS17_ILi2ELi4ELi3EEES1A_NSY_INS5_IJS1B_SF_EEENS5_IJSF_SB_EEEEEEEvS1G_EENS_8epilogue10collective18CollectiveEpilogueINS1N_23Sm100TmaWarpSpecializedILi1ELi1ELi64ELb0ELb0EEEJSG_NS5_IJNSY_ISE_SB_EENSY_ISF_SB_EEEEESH_SK_SH_SK_NS1N_6fusion15FusionCallbacksIS1R_NS1V_17LinearCombinationISH_fSH_fLNS_15FloatRoundStyleE2EEESG_S1U_JEEENS4_5SM1004TMEM4LOAD26SM100_TMEM_LOAD_32dp32b64xES15_S1L_NS4_39AutoVectorizingCopyWithAssumedAlignmentILi128EEENS4_14SM90_TMA_STOREES1L_S26_S26_EEEvvEEEEvNT_6ParamsE --------------------------
	.section	.text._ZN7cutlass13device_kernelINS_4gemm6kernel13GemmUniversalIN4cute5tupleIJiiiiEEENS1_10collective13CollectiveMmaINS1_35MainloopSm100TmaUmmaWarpSpecializedILi17ELi2ELi4ENS5_IJNS4_1CILi1EEESB_SB_EEEEENS5_IJNSA_ILi128EEENSA_ILi64EEESF_EEENS_12float_e4m3_tENS5_IJSB_llEEENS_12float_e5m2_tENS5_IJlSB_lEEENS4_8TiledMMAINS4_8MMA_AtomIJNS4_10MMA_TraitsINS4_19SM100_MMA_F8F6F4_SSEJSH_SJ_fSE_SF_NS4_17integral_constantINS4_4UMMA5MajorELSR_1EEENSP_ISR_LSR_0EEENSP_INSQ_7ScaleInELSU_0EEESV_EEEEEENS4_6LayoutISC_NS5_IJNSA_ILi0EEESZ_SZ_EEEEENS5_IJNS4_10UnderscoreES12_S12_EEEEENS4_13SM90_TMA_LOADENS4_14ComposedLayoutINS4_7SwizzleILi3ELi4ELi3EEENS4_18smem_ptr_flag_bitsILi8EEENSY_INS5_IJSE_NSA_ILi8EEEEEENS5_IJSB_SE_EEEEEEEvNS4_8identityES15_NS16_INS17_ILi2ELi4ELi3EEES1A_NSY_INS5_IJS1B_SF_EEENS5_IJSF_SB_EEEEEEEvS1G_EENS_8epilogue10collective18CollectiveEpilogueINS1N_23Sm100TmaWarpSpecializedILi1ELi1ELi64ELb0ELb0EEEJSG_NS5_IJNSY_ISE_SB_EENSY_ISF_SB_EEEEESH_SK_SH_SK_NS1N_6fusion15FusionCallbacksIS1R_NS1V_17LinearCombinationISH_fSH_fLNS_15FloatRoundStyleE2EEESG_S1U_JEEENS4_5SM1004TMEM4LOAD26SM100_TMEM_LOAD_32dp32b64xES15_S1L_NS4_39AutoVectorizingCopyWithAssumedAlignmentILi128EEENS4_14SM90_TMA_STOREES1L_S26_S26_EEEvvEEEEvNT_6ParamsE,"ax",@progbits
	.align	128
.text._ZN7cutlass13device_kernelINS_4gemm6kernel13GemmUniversalIN4cute5tupleIJiiiiEEENS1_10collective13CollectiveMmaINS1_35MainloopSm100TmaUmmaWarpSpecializedILi17ELi2ELi4ENS5_IJNS4_1CILi1EEESB_SB_EEEEENS5_IJNSA_ILi128EEENSA_ILi64EEESF_EEENS_12float_e4m3_tENS5_IJSB_llEEENS_12float_e5m2_tENS5_IJlSB_lEEENS4_8TiledMMAINS4_8MMA_AtomIJNS4_10MMA_TraitsINS4_19SM100_MMA_F8F6F4_SSEJSH_SJ_fSE_SF_NS4_17integral_constantINS4_4UMMA5MajorELSR_1EEENSP_ISR_LSR_0EEENSP_INSQ_7ScaleInELSU_0EEESV_EEEEEENS4_6LayoutISC_NS5_IJNSA_ILi0EEESZ_SZ_EEEEENS5_IJNS4_10UnderscoreES12_S12_EEEEENS4_13SM90_TMA_LOADENS4_14ComposedLayoutINS4_7SwizzleILi3ELi4ELi3EEENS4_18smem_ptr_flag_bitsILi8EEENSY_INS5_IJSE_NSA_ILi8EEEEEENS5_IJSB_SE_EEEEEEEvNS4_8identityES15_NS16_INS17_ILi2ELi4ELi3EEES1A_NSY_INS5_IJS1B_SF_EEENS5_IJSF_SB_EEEEEEEvS1G_EENS_8epilogue10collective18CollectiveEpilogueINS1N_23Sm100TmaWarpSpecializedILi1ELi1ELi64ELb0ELb0EEEJSG_NS5_IJNSY_ISE_SB_EENSY_ISF_SB_EEEEESH_SK_SH_SK_NS1N_6fusion15FusionCallbacksIS1R_NS1V_17LinearCombinationISH_fSH_fLNS_15FloatRoundStyleE2EEESG_S1U_JEEENS4_5SM1004TMEM4LOAD26SM100_TMEM_LOAD_32dp32b64xES15_S1L_NS4_39AutoVectorizingCopyWithAssumedAlignmentILi128EEENS4_14SM90_TMA_STOREES1L_S26_S26_EEEvvEEEEvNT_6ParamsE:
        .type           _ZN7cutlass13device_kernelINS_4gemm6kernel13GemmUniversalIN4cute5tupleIJiiiiEEENS1_10collective13CollectiveMmaINS1_35MainloopSm100TmaUmmaWarpSpecializedILi17ELi2ELi4ENS5_IJNS4_1CILi1EEESB_SB_EEEEENS5_IJNSA_ILi128EEENSA_ILi64EEESF_EEENS_12float_e4m3_tENS5_IJSB_llEEENS_12float_e5m2_tENS5_IJlSB_lEEENS4_8TiledMMAINS4_8MMA_AtomIJNS4_10MMA_TraitsINS4_19SM100_MMA_F8F6F4_SSEJSH_SJ_fSE_SF_NS4_17integral_constantINS4_4UMMA5MajorELSR_1EEENSP_ISR_LSR_0EEENSP_INSQ_7ScaleInELSU_0EEESV_EEEEEENS4_6LayoutISC_NS5_IJNSA_ILi0EEESZ_SZ_EEEEENS5_IJNS4_10UnderscoreES12_S12_EEEEENS4_13SM90_TMA_LOADENS4_14ComposedLayoutINS4_7SwizzleILi3ELi4ELi3EEENS4_18smem_ptr_flag_bitsILi8EEENSY_INS5_IJSE_NSA_ILi8EEEEEENS5_IJSB_SE_EEEEEEEvNS4_8identityES15_NS16_INS17_ILi2ELi4ELi3EEES1A_NSY_INS5_IJS1B_SF_EEENS5_IJSF_SB_EEEEEEEvS1G_EENS_8epilogue10collective18CollectiveEpilogueINS1N_23Sm100TmaWarpSpecializedILi1ELi1ELi64ELb0ELb0EEEJSG_NS5_IJNSY_ISE_SB_EENSY_ISF_SB_EEEEESH_SK_SH_SK_NS1N_6fusion15FusionCallbacksIS1R_NS1V_17LinearCombinationISH_fSH_fLNS_15FloatRoundStyleE2EEESG_S1U_JEEENS4_5SM1004TMEM4LOAD26SM100_TMEM_LOAD_32dp32b64xES15_S1L_NS4_39AutoVectorizingCopyWithAssumedAlignmentILi128EEENS4_14SM90_TMA_STOREES1L_S26_S26_EEEvvEEEEvNT_6ParamsE,@function
        .size           _ZN7cutlass13device_kernelINS_4gemm6kernel13GemmUniversalIN4cute5tupleIJiiiiEEENS1_10collective13CollectiveMmaINS1_35MainloopSm100TmaUmmaWarpSpecializedILi17ELi2ELi4ENS5_IJNS4_1CILi1EEESB_SB_EEEEENS5_IJNSA_ILi128EEENSA_ILi64EEESF_EEENS_12float_e4m3_tENS5_IJSB_llEEENS_12float_e5m2_tENS5_IJlSB_lEEENS4_8TiledMMAINS4_8MMA_AtomIJNS4_10MMA_TraitsINS4_19SM100_MMA_F8F6F4_SSEJSH_SJ_fSE_SF_NS4_17integral_constantINS4_4UMMA5MajorELSR_1EEENSP_ISR_LSR_0EEENSP_INSQ_7ScaleInELSU_0EEESV_EEEEEENS4_6LayoutISC_NS5_IJNSA_ILi0EEESZ_SZ_EEEEENS5_IJNS4_10UnderscoreES12_S12_EEEEENS4_13SM90_TMA_LOADENS4_14ComposedLayoutINS4_7SwizzleILi3ELi4ELi3EEENS4_18smem_ptr_flag_bitsILi8EEENSY_INS5_IJSE_NSA_ILi8EEEEEENS5_IJSB_SE_EEEEEEEvNS4_8identityES15_NS16_INS17_ILi2ELi4ELi3EEES1A_NSY_INS5_IJS1B_SF_EEENS5_IJSF_SB_EEEEEEEvS1G_EENS_8epilogue10collective18CollectiveEpilogueINS1N_23Sm100TmaWarpSpecializedILi1ELi1ELi64ELb0ELb0EEEJSG_NS5_IJNSY_ISE_SB_EENSY_ISF_SB_EEEEESH_SK_SH_SK_NS1N_6fusion15FusionCallbacksIS1R_NS1V_17LinearCombinationISH_fSH_fLNS_15FloatRoundStyleE2EEESG_S1U_JEEENS4_5SM1004TMEM4LOAD26SM100_TMEM_LOAD_32dp32b64xES15_S1L_NS4_39AutoVectorizingCopyWithAssumedAlignmentILi128EEENS4_14SM90_TMA_STOREES1L_S26_S26_EEEvvEEEEvNT_6ParamsE,(.L_x_168 - _ZN7cutlass13device_kernelINS_4gemm6kernel13GemmUniversalIN4cute5tupleIJiiiiEEENS1_10collective13CollectiveMmaINS1_35MainloopSm100TmaUmmaWarpSpecializedILi17ELi2ELi4ENS5_IJNS4_1CILi1EEESB_SB_EEEEENS5_IJNSA_ILi128EEENSA_ILi64EEESF_EEENS_12float_e4m3_tENS5_IJSB_llEEENS_12float_e5m2_tENS5_IJlSB_lEEENS4_8TiledMMAINS4_8MMA_AtomIJNS4_10MMA_TraitsINS4_19SM100_MMA_F8F6F4_SSEJSH_SJ_fSE_SF_NS4_17integral_constantINS4_4UMMA5MajorELSR_1EEENSP_ISR_LSR_0EEENSP_INSQ_7ScaleInELSU_0EEESV_EEEEEENS4_6LayoutISC_NS5_IJNSA_ILi0EEESZ_SZ_EEEEENS5_IJNS4_10UnderscoreES12_S12_EEEEENS4_13SM90_TMA_LOADENS4_14ComposedLayoutINS4_7SwizzleILi3ELi4ELi3EEENS4_18smem_ptr_flag_bitsILi8EEENSY_INS5_IJSE_NSA_ILi8EEEEEENS5_IJSB_SE_EEEEEEEvNS4_8identityES15_NS16_INS17_ILi2ELi4ELi3EEES1A_NSY_INS5_IJS1B_SF_EEENS5_IJSF_SB_EEEEEEEvS1G_EENS_8epilogue10collective18CollectiveEpilogueINS1N_23Sm100TmaWarpSpecializedILi1ELi1ELi64ELb0ELb0EEEJSG_NS5_IJNSY_ISE_SB_EENSY_ISF_SB_EEEEESH_SK_SH_SK_NS1N_6fusion15FusionCallbacksIS1R_NS1V_17LinearCombinationISH_fSH_fLNS_15FloatRoundStyleE2EEESG_S1U_JEEENS4_5SM1004TMEM4LOAD26SM100_TMEM_LOAD_32dp32b64xES15_S1L_NS4_39AutoVectorizingCopyWithAssumedAlignmentILi128EEENS4_14SM90_TMA_STOREES1L_S26_S26_EEEvvEEEEvNT_6ParamsE)
        .other          _ZN7cutlass13device_kernelINS_4gemm6kernel13GemmUniversalIN4cute5tupleIJiiiiEEENS1_10collective13CollectiveMmaINS1_35MainloopSm100TmaUmmaWarpSpecializedILi17ELi2ELi4ENS5_IJNS4_1CILi1EEESB_SB_EEEEENS5_IJNSA_ILi128EEENSA_ILi64EEESF_EEENS_12float_e4m3_tENS5_IJSB_llEEENS_12float_e5m2_tENS5_IJlSB_lEEENS4_8TiledMMAINS4_8MMA_AtomIJNS4_10MMA_TraitsINS4_19SM100_MMA_F8F6F4_SSEJSH_SJ_fSE_SF_NS4_17integral_constantINS4_4UMMA5MajorELSR_1EEENSP_ISR_LSR_0EEENSP_INSQ_7ScaleInELSU_0EEESV_EEEEEENS4_6LayoutISC_NS5_IJNSA_ILi0EEESZ_SZ_EEEEENS5_IJNS4_10UnderscoreES12_S12_EEEEENS4_13SM90_TMA_LOADENS4_14ComposedLayoutINS4_7SwizzleILi3ELi4ELi3EEENS4_18smem_ptr_flag_bitsILi8EEENSY_INS5_IJSE_NSA_ILi8EEEEEENS5_IJSB_SE_EEEEEEEvNS4_8identityES15_NS16_INS17_ILi2ELi4ELi3EEES1A_NSY_INS5_IJS1B_SF_EEENS5_IJSF_SB_EEEEEEEvS1G_EENS_8epilogue10collective18CollectiveEpilogueINS1N_23Sm100TmaWarpSpecializedILi1ELi1ELi64ELb0ELb0EEEJSG_NS5_IJNSY_ISE_SB_EENSY_ISF_SB_EEEEESH_SK_SH_SK_NS1N_6fusion15FusionCallbacksIS1R_NS1V_17LinearCombinationISH_fSH_fLNS_15FloatRoundStyleE2EEESG_S1U_JEEENS4_5SM1004TMEM4LOAD26SM100_TMEM_LOAD_32dp32b64xES15_S1L_NS4_39AutoVectorizingCopyWithAssumedAlignmentILi128EEENS4_14SM90_TMA_STOREES1L_S26_S26_EEEvvEEEEvNT_6ParamsE,@"STO_CUDA_ENTRY STV_DEFAULT"
_ZN7cutlass13device_kernelINS_4gemm6kernel13GemmUniversalIN4cute5tupleIJiiiiEEENS1_10collective13CollectiveMmaINS1_35MainloopSm100TmaUmmaWarpSpecializedILi17ELi2ELi4ENS5_IJNS4_1CILi1EEESB_SB_EEEEENS5_IJNSA_ILi128EEENSA_ILi64EEESF_EEENS_12float_e4m3_tENS5_IJSB_llEEENS_12float_e5m2_tENS5_IJlSB_lEEENS4_8TiledMMAINS4_8MMA_AtomIJNS4_10MMA_TraitsINS4_19SM100_MMA_F8F6F4_SSEJSH_SJ_fSE_SF_NS4_17integral_constantINS4_4UMMA5MajorELSR_1EEENSP_ISR_LSR_0EEENSP_INSQ_7ScaleInELSU_0EEESV_EEEEEENS4_6LayoutISC_NS5_IJNSA_ILi0EEESZ_SZ_EEEEENS5_IJNS4_10UnderscoreES12_S12_EEEEENS4_13SM90_TMA_LOADENS4_14ComposedLayoutINS4_7SwizzleILi3ELi4ELi3EEENS4_18smem_ptr_flag_bitsILi8EEENSY_INS5_IJSE_NSA_ILi8EEEEEENS5_IJSB_SE_EEEEEEEvNS4_8identityES15_NS16_INS17_ILi2ELi4ELi3EEES1A_NSY_INS5_IJS1B_SF_EEENS5_IJSF_SB_EEEEEEEvS1G_EENS_8epilogue10collective18CollectiveEpilogueINS1N_23Sm100TmaWarpSpecializedILi1ELi1ELi64ELb0ELb0EEEJSG_NS5_IJNSY_ISE_SB_EENSY_ISF_SB_EEEEESH_SK_SH_SK_NS1N_6fusion15FusionCallbacksIS1R_NS1V_17LinearCombinationISH_fSH_fLNS_15FloatRoundStyleE2EEESG_S1U_JEEENS4_5SM1004TMEM4LOAD26SM100_TMEM_LOAD_32dp32b64xES15_S1L_NS4_39AutoVectorizingCopyWithAssumedAlignmentILi128EEENS4_14SM90_TMA_STOREES1L_S26_S26_EEEvvEEEEvNT_6ParamsE:
[----:B------:R-:W1:Y:S01]  /*0000*/  LDC R1, c[0x0][0x37c] ;  /* 0x0000df00ff017b82 */ /* 0x000e620000000800 */
[----:B------:R-:W2:Y:S01]  /*0010*/  S2R R166, SR_TID.X ;  /* 0x0000000000a67919 */ /* 0x000ea20000002100 */
[----:B------:R-:W3:Y:S01]  /*0020*/  LDCU.64 UR4, c[0x0][0x890] ;  /* 0x00011200ff0477ac */ /* 0x000ee20008000a00 */
[----:B------:R-:W-:Y:S02]  /*0030*/  PRMT R164, RZ, 0x7610, R164 ;  /* 0x00007610ffa47816 */ /* 0x000fe400000000a4 */
[----:B------:R-:W-:Y:S01]  /*0040*/  ELECT P5, URZ, PT ;  /* 0x0000000000ff782f */ /* 0x000fe200038a0000 */
[----:B------:R-:W4:Y:S01]  /*0050*/  LDCU.64 UR40, c[0x0][0x358] ;  /* 0x00006b00ff2877ac */ /* 0x000f220008000a00 */
[----:B---3--:R-:W-:-:S04]  /*0060*/  UISETP.NE.U32.AND UP0, UPT, UR4, URZ, UPT ;  /* 0x000000ff0400728c */ /* 0x008fc8000bf05070 */
[----:B------:R-:W-:Y:S01]  /*0070*/  UISETP.NE.AND.EX UP0, UPT, UR5, URZ, UPT, UP0 ;  /* 0x000000ff0500728c */ /* 0x000fe2000bf05300 */
[----:B--2---:R-:W-:-:S05]  /*0080*/  SHF.R.U32.HI R169, RZ, 0x5, R166 ;  /* 0x00000005ffa97819 */ /* 0x004fca00000116a6 */
[----:B------:R-:W2:Y:S02]  /*0090*/  SHFL.IDX PT, R0, R169, RZ, 0x1f ;  /* 0x00001fffa9007589 */ /* 0x000ea400000e0000 */
[----:B--2---:R-:W-:Y:S01]  /*00a0*/  R2UR UR8, R0 ;  /* 0x00000000000872ca */ /* 0x004fe200000e0000 */
[----:B-1--4-:R-:W-:-:S14]  /*00b0*/  BRA.U UP0, `(.L_x_0) ;  /* 0x00000001002c7547 */ /* 0x012fdc000b800000 */
[----:B------:R-:W1:Y:S02]  /*00c0*/  LDCU.64 UR6, c[0x0][0x888] ;  /* 0x00011100ff0677ac */ /* 0x000e640008000a00 */
[----:B-1----:R-:W-:-:S04]  /*00d0*/  UISETP.NE.U32.AND UP0, UPT, UR6, URZ, UPT ;  /* 0x000000ff0600728c */ /* 0x002fc8000bf05070 */
[----:B------:R-:W-:-:S09]  /*00e0*/  UISETP.NE.AND.EX UP0, UPT, UR7, URZ, UPT, UP0 ;  /* 0x000000ff0700728c */ /* 0x000fd2000bf05300 */
[----:B------:R-:W-:Y:S05]  /*00f0*/  BRA.U !UP0, `(.L_x_1) ;  /* 0x0000000108107547 */ /* 0x000fea000b800000 */
[----:B------:R-:W1:Y:S02]  /*0100*/  LDC.64 R2, c[0x0][0x888] ;  /* 0x00022200ff027b82 */ /* 0x000e640000000a00 */
[----:B-1----:R1:W5:Y:S01]  /*0110*/  LDG.E R81, desc[UR40][R2.64] ;  /* 0x0000002802517981 */ /* 0x002362000c1e1900 */
[----:B------:R-:W-:Y:S01]  /*0120*/  HFMA2 R164, -RZ, RZ, 0, 5.9604644775390625e-08 ;  /* 0x00000001ffa47431 */ /* 0x000fe200000001ff */
[----:B------:R-:W-:Y:S05]  /*0130*/  BRA `(.L_x_0) ;  /* 0x00000000000c7947 */ /* 0x000fea0003800000 */
.L_x_1:
[----:B------:R-:W1:Y:S01]  /*0140*/  LDCU UR6, c[0x0][0x880] ;  /* 0x00011000ff0677ac */ /* 0x000e620008000800 */
[----:B------:R-:W-:Y:S01]  /*0150*/  HFMA2 R164, -RZ, RZ, 0, 5.9604644775390625e-08 ;  /* 0x00000001ffa47431 */ /* 0x000fe200000001ff */
[----:B-1----:R-:W-:-:S07]  /*0160*/  MOV R81, UR6 ;  /* 0x0000000600517c02 */ /* 0x002fce0008000f00 */
.L_x_0:
[----:B------:R-:W2:Y:S02]  /*0170*/  LDCU.64 UR6, c[0x0][0x8b0] ;  /* 0x00011600ff0677ac */ /* 0x000ea40008000a00 */
[----:B--2---:R-:W-:-:S04]  /*0180*/  UISETP.NE.U32.AND UP0, UPT, UR6, URZ, UPT ;  /* 0x000000ff0600728c */ /* 0x004fc8000bf05070 */
[----:B------:R-:W-:-:S09]  /*0190*/  UISETP.NE.AND.EX UP0, UPT, UR7, URZ, UPT, UP0 ;  /* 0x000000ff0700728c */ /* 0x000fd2000bf05300 */
[----:B------:R-:W-:Y:S05]  /*01a0*/  BRA.U UP0, `(.L_x_2) ;  /* 0x0000000100247547 */ /* 0x000fea000b800000 */
[----:B------:R-:W2:Y:S02]  /*01b0*/  LDCU.64 UR6, c[0x0][0x8a8] ;  /* 0x00011500ff0677ac */ /* 0x000ea40008000a00 */
[----:B--2---:R-:W-:-:S04]  /*01c0*/  UISETP.NE.U32.AND UP0, UPT, UR6, URZ, UPT ;  /* 0x000000ff0600728c */ /* 0x004fc8000bf05070 */
[----:B------:R-:W-:-:S09]  /*01d0*/  UISETP.NE.AND.EX UP0, UPT, UR7, URZ, UPT, UP0 ;  /* 0x000000ff0700728c */ /* 0x000fd2000bf05300 */
[----:B------:R-:W-:Y:S05]  /*01e0*/  BRA.U !UP0, `(.L_x_3) ;  /* 0x00000001080c7547 */ /* 0x000fea000b800000 */
[----:B------:R-:W2:Y:S02]  /*01f0*/  LDC.64 R78, c[0x0][0x8a8] ;  /* 0x00022a00ff4e7b82 */ /* 0x000ea40000000a00 */
[----:B--2---:R2:W5:Y:S01]  /*0200*/  LDG.E R78, desc[UR40][R78.64] ;  /* 0x000000284e4e7981 */ /* 0x004562000c1e1900 */
[----:B------:R-:W-:Y:S05]  /*0210*/  BRA `(.L_x_2) ;  /* 0x0000000000087947 */ /* 0x000fea0003800000 */
.L_x_3:
[----:B------:R-:W2:Y:S02]  /*0220*/  LDCU UR6, c[0x0][0x8a0] ;  /* 0x00011400ff0677ac */ /* 0x000ea40008000800 */
[----:B--2---:R-:W-:Y:S02]  /*0230*/  MOV R78, UR6 ;  /* 0x00000006004e7c02 */ /* 0x004fe40008000f00 */
.L_x_2:
[----:B------:R-:W-:Y:S01]  /*0240*/  IMAD.U32 R0, RZ, RZ, UR8 ;  /* 0x00000008ff007e24 */ /* 0x000fe2000f8e00ff */
[----:B------:R-:W-:Y:S04]  /*0250*/  BSSY.RECONVERGENT B0, `(.L_x_4) ;  /* 0x000000c000007945 */ /* 0x000fe80003800200 */
[C---:B------:R-:W-:Y:S02]  /*0260*/  ISETP.NE.OR P1, PT, R0.reuse, 0x1, !P5 ;  /* 0x000000010000780c */ /* 0x040fe40006f25670 */
[----:B------:R-:W-:-:S11]  /*0270*/  ISETP.NE.OR P0, PT, R0, 0x3, !P5 ;  /* 0x000000030000780c */ /* 0x000fd60006f05670 */
[----:B------:R-:W-:Y:S05]  /*0280*/  @P1 BRA `(.L_x_5) ;  /* 0x0000000000201947 */ /* 0x000fea0003800000 */
[----:B------:R-:W3:Y:S02]  /*0290*/  LDCU.64 UR6, c[0x0][0x348] ;  /* 0x00006900ff0677ac */ /* 0x000ee40008000a00 */
[----:B---3--:R-:W-:Y:S02]  /*02a0*/  UIADD3 UR10, UP1, UPT, UR6, 0x80, URZ ;  /* 0x00000080060a7890 */ /* 0x008fe4000ff3e0ff */
[----:B------:R-:W-:Y:S02]  /*02b0*/  UIADD3 UR6, UP0, UPT, UR6, 0x180, URZ ;  /* 0x0000018006067890 */ /* 0x000fe4000ff1e0ff */
[----:B------:R-:W-:Y:S02]  /*02c0*/  UIADD3.X UR11, UPT, UPT, URZ, UR7, URZ, UP1, !UPT ;  /* 0x00000007ff0b7290 */ /* 0x000fe40008ffe4ff */
[----:B------:R-:W-:-:S07]  /*02d0*/  UIADD3.X UR7, UPT, UPT, URZ, UR7, URZ, UP0, !UPT ;  /* 0x00000007ff077290 */ /* 0x000fce00087fe4ff */
[----:B------:R3:W-:Y:S02]  /*02e0*/  UTMACCTL.PF [UR10] ;  /* 0x000000000a0079b9 */ /* 0x0007e40008040000 */
[----:B------:R3:W-:Y:S02]  /*02f0*/  UTMACCTL.PF [UR6] ;  /* 0x00000000060079b9 */ /* 0x0007e40008040000 */
[----:B---3--:R-:W-:Y:S01]  /*0300*/  NOP ;  /* 0x0000000000007918 */ /* 0x008fe20000000000 */
.L_x_5:
[----:B------:R-:W-:Y:S05]  /*0310*/  BSYNC.RECONVERGENT B0 ;  /* 0x0000000000007941 */ /* 0x000fea0003800200 */
.L_x_4:
[----:B------:R-:W-:Y:S04]  /*0320*/  BSSY.RECONVERGENT B0, `(.L_x_6) ;  /* 0x000000a000007945 */ /* 0x000fe80003800200 */
        /* <DEDUP_REMOVED lines=9> */
.L_x_7:
[----:B------:R-:W-:Y:S05]  /*03c0*/  BSYNC.RECONVERGENT B0 ;  /* 0x0000000000007941 */ /* 0x000fea0003800200 */
.L_x_6:
[----:B------:R-:W3:Y:S01]  /*03d0*/  LDCU.64 UR6, c[0x0][0x888] ;  /* 0x00011100ff0677ac */ /* 0x000ee20008000a00 */
[----:B------:R-:W-:Y:S02]  /*03e0*/  UISETP.EQ.U32.AND UP1, UPT, UR4, URZ, UPT ;  /* 0x000000ff0400728c */ /* 0x000fe4000bf22070 */
[----:B------:R-:W-:Y:S02]  /*03f0*/  UPLOP3.LUT UP2, UPT, UPT, UPT, UPT, 0x80, 0x8 ;  /* 0x000000000008789c */ /* 0x000fe40003f4f070 */
[----:B---3--:R-:W-:-:S04]  /*0400*/  UISETP.NE.U32.AND UP0, UPT, UR6, URZ, UPT ;  /* 0x000000ff0600728c */ /* 0x008fc8000bf05070 */
[----:B------:R-:W-:-:S04]  /*0410*/  UISETP.NE.AND.EX UP0, UPT, UR7, URZ, UPT, UP0 ;  /* 0x000000ff0700728c */ /* 0x000fc8000bf05300 */
[----:B------:R-:W-:-:S04]  /*0420*/  UISETP.EQ.OR.EX UP3, UPT, UR5, URZ, !UP0, UP1 ;  /* 0x000000ff0500728c */ /* 0x000fc8000c762710 */
[----:B------:R-:W-:-:S05]  /*0430*/  UP2UR UR44, UPR, URZ, 0x8 ;  /* 0x00000008ff2c7883 */ /* 0x000fca0008000000 */
[----:B------:R-:W-:Y:S07]  /*0440*/  BRA.U !UP3, `(.L_x_8) ;  /* 0x000000010b207547 */ /* 0x000fee000b800000 */
[----:B------:R-:W-:Y:S01]  /*0450*/  UISETP.NE.U32.AND UP2, UPT, UR4, URZ, UPT ;  /* 0x000000ff0400728c */ /* 0x000fe2000bf45070 */
[----:B-----5:R-:W-:Y:S01]  /*0460*/  FSETP.NEU.AND P0, PT, R81, RZ, PT ;  /* 0x000000ff5100720b */ /* 0x020fe20003f0d000 */
[----:B------:R-:W-:Y:S02]  /*0470*/  USEL UR4, URZ, 0xffffffff, UP0 ;  /* 0xffffffffff047887 */ /* 0x000fe40008000000 */
[----:B------:R-:W-:-:S10]  /*0480*/  UISETP.NE.AND.EX UP2, UPT, UR5, URZ, UPT, UP2 ;  /* 0x000000ff0500728c */ /* 0x000fd4000bf45320 */
[----:B------:R-:W-:Y:S01]  /*0490*/  VOTEU.ANY UP1, P0 ;  /* 0x0000000000ff7886 */ /* 0x000fe20000020100 */
[----:B------:R-:W-:-:S04]  /*04a0*/  @!UP2 USEL UR4, URZ, 0xffffffff, UP1 ;  /* 0xffffffffff04a887 */ /* 0x000fc80008800000 */
[----:B------:R-:W-:-:S04]  /*04b0*/  ULOP3.LUT UR4, UR4, 0x1, URZ, 0xc0, !UPT ;  /* 0x0000000104047892 */ /* 0x000fc8000f8ec0ff */
[----:B------:R-:W-:-:S11]  /*04c0*/  UISETP.NE.U32.AND UP2, UPT, UR4, 0x1, UPT ;  /* 0x000000010400788c */ /* 0x000fd6000bf45070 */
.L_x_8:
[----:B-1----:R-:W1:Y:S01]  /*04d0*/  SHFL.IDX PT, R2, R169, RZ, 0x1f ;  /* 0x00001fffa9027589 */ /* 0x002e6200000e0000 */
[----:B------:R-:W-:-:S04]  /*04e0*/  UISETP.NE.AND UP1, UPT, UR8, 0x2, UPT ;  /* 0x000000020800788c */ /* 0x000fc8000bf25270 */
[----:B------:R-:W-:Y:S01]  /*04f0*/  USEL UR13, URZ, 0x1, UP1 ;  /* 0x00000001ff0d7887 */ /* 0x000fe20008800000 */
[----:B-1----:R-:W-:-:S13]  /*0500*/  ISETP.NE.AND P0, PT, R2, RZ, PT ;  /* 0x000000ff0200720c */ /* 0x002fda0003f05270 */
[----:B------:R-:W-:Y:S05]  /*0510*/  @P0 BRA `(.L_x_9) ;  /* 0x0000000000bc0947 */ /* 0x000fea0003800000 */
[----:B------:R-:W-:Y:S01]  /*0520*/  ELECT P0, URZ, PT ;  /* 0x0000000000ff782f */ /* 0x000fe20003800000 */
[----:B------:R-:W-:-:S12]  /*0530*/  BSSY.RECONVERGENT B0, `(.L_x_9) ;  /* 0x000002d000007945 */ /* 0x000fd80003800200 */
[----:B------:R-:W-:Y:S05]  /*0540*/  @!P0 BRA `(.L_x_10) ;  /* 0x0000000000ac8947 */ /* 0x000fea0003800000 */
[----:B------:R-:W1:Y:S01]  /*0550*/  S2UR UR5, SR_CgaCtaId ;  /* 0x00000000000579c3 */ /* 0x000e620000008800 */
[----:B------:R-:W-:Y:S01]  /*0560*/  UMOV UR6, 0x400 ;  /* 0x0000040000067882 */ /* 0x000fe20000000000 */
[----:B------:R-:W-:Y:S01]  /*0570*/  UMOV UR4, 0x1 ;  /* 0x0000000100047882 */ /* 0x000fe20000000000 */
[----:B-1----:R-:W-:Y:S02]  /*0580*/  ULEA UR5, UR5, UR6, 0x18 ;  /* 0x0000000605057291 */ /* 0x002fe4000f8ec0ff */
[----:B------:R-:W-:-:S04]  /*0590*/  UIADD3 UR6, UPT, UPT, -UR4, 0x100000, URZ ;  /* 0x0010000004067890 */ /* 0x000fc8000fffe1ff */
[----:B------:R-:W-:Y:S02]  /*05a0*/  USHF.L.U32 UR7, UR6, 0xb, URZ ;  /* 0x0000000b06077899 */ /* 0x000fe400080006ff */
[----:B------:R-:W-:Y:S01]  /*05b0*/  USHF.L.U32 UR6, UR6, 0x1, URZ ;  /* 0x0000000106067899 */ /* 0x000fe200080006ff */
[----:B------:R-:W1:Y:S11]  /*05c0*/  FENCE.VIEW.ASYNC.S ;  /* 0x00000000000073c6 */ /* 0x000e760000000000 */
[----:B-1----:R1:W3:Y:S01]  /*05d0*/  SYNCS.EXCH.64 URZ, [UR5], UR6 ;  /* 0x0000000605ff75b2 */ /* 0x0022e20008000100 */
[----:B------:R1:W4:Y:S01]  /*05e0*/  SYNCS.EXCH.64 URZ, [UR5+0x88], UR6 ;  /* 0x0000880605ff75b2 */ /* 0x0003220008000100 */
[----:B------:R1:W1:Y:S01]  /*05f0*/  SYNCS.EXCH.64 URZ, [UR5+0x8], UR6 ;  /* 0x0000080605ff75b2 */ /* 0x0002620008000100 */
        /* <DEDUP_REMOVED lines=31> */
[----:B---34-:R-:W-:Y:S01]  /*07f0*/  NOP ;  /* 0x0000000000007918 */ /* 0x018fe20000000000 */
.L_x_10:
[----:B-1----:R-:W-:Y:S05]  /*0800*/  BSYNC.RECONVERGENT B0 ;  /* 0x0000000000007941 */ /* 0x002fea0003800200 */
.L_x_9:
[----:B------:R-:W1:Y:S01]  /*0810*/  SHFL.IDX PT, R2, R169, RZ, 0x1f ;  /* 0x00001fffa9027589 */ /* 0x000e6200000e0000 */
[----:B------:R-:W-:Y:S01]  /*0820*/  NOP ;  /* 0x0000000000007918 */ /* 0x000fe20000000000 */
[----:B-1----:R-:W-:-:S13]  /*0830*/  ISETP.NE.AND P0, PT, R2, 0x1, PT ;  /* 0x000000010200780c */ /* 0x002fda0003f05270 */
[----:B------:R-:W-:Y:S05]  /*0840*/  @P0 BRA `(.L_x_11) ;  /* 0x0000000000400947 */ /* 0x000fea0003800000 */
[----:B------:R-:W1:Y:S01]  /*0850*/  S2UR UR6, SR_CgaCtaId ;  /* 0x00000000000679c3 */ /* 0x000e620000008800 */
[----:B------:R-:W-:Y:S01]  /*0860*/  UMOV UR7, 0x400 ;  /* 0x0000040000077882 */ /* 0x000fe20000000000 */
[----:B------:R-:W-:Y:S01]  /*0870*/  UMOV UR5, 0x20 ;  /* 0x0000002000057882 */ /* 0x000fe20000000000 */
[----:B------:R-:W-:Y:S01]  /*0880*/  UMOV UR4, 0x80 ;  /* 0x0000008000047882 */ /* 0x000fe20000000000 */
[----:B------:R-:W-:-:S04]  /*0890*/  UIADD3 UR10, UPT, UPT, -UR5, 0x100000, URZ ;  /* 0x00100000050a7890 */ /* 0x000fc8000fffe1ff */
[----:B------:R-:W-:Y:S02]  /*08a0*/  USHF.L.U32 UR11, UR10, 0xb, URZ ;  /* 0x0000000b0a0b7899 */ /* 0x000fe400080006ff */
[----:B------:R-:W-:Y:S02]  /*08b0*/  USHF.L.U32 UR10, UR10, 0x1, URZ ;  /* 0x000000010a0a7899 */ /* 0x000fe400080006ff */
[----:B------:R-:W-:-:S04]  /*08c0*/  UIADD3 UR4, UPT, UPT, -UR4, 0x100000, URZ ;  /* 0x0010000004047890 */ /* 0x000fc8000fffe1ff */
[----:B------:R-:W-:Y:S02]  /*08d0*/  USHF.L.U32 UR5, UR4, 0xb, URZ ;  /* 0x0000000b04057899 */ /* 0x000fe400080006ff */
[----:B------:R-:W-:Y:S01]  /*08e0*/  USHF.L.U32 UR4, UR4, 0x1, URZ ;  /* 0x0000000104047899 */ /* 0x000fe200080006ff */
[----:B------:R-:W-:Y:S01]  /*08f0*/  ELECT P0, URZ, PT ;  /* 0x0000000000ff782f */ /* 0x000fe20003800000 */
[----:B-1----:R-:W-:Y:S01]  /*0900*/  ULEA UR6, UR6, UR7, 0x18 ;  /* 0x0000000706067291 */ /* 0x002fe2000f8ec0ff */
[----:B------:R-:W1:Y:S11]  /*0910*/  FENCE.VIEW.ASYNC.S ;  /* 0x00000000000073c6 */ /* 0x000e760000000000 */
[----:B-1----:R1:W3:Y:S01]  /*0920*/  SYNCS.EXCH.64 URZ, [UR6+0x110], UR10 ;  /* 0x0001100a06ff75b2 */ /* 0x0022e20008000100 */
[----:B------:R1:W4:Y:S01]  /*0930*/  SYNCS.EXCH.64 URZ, [UR6+0x118], UR4 ;  /* 0x0001180406ff75b2 */ /* 0x0003220008000100 */
[----:B------:R-:W-:Y:S01]  /*0940*/  NOP ;  /* 0x0000000000007918 */ /* 0x000fe20000000000 */
.L_x_11:
[----:B------:R-:W2:Y:S01]  /*0950*/  SHFL.IDX PT, R2, R169, RZ, 0x1f ;  /* 0x00001fffa9027589 */ /* 0x000ea200000e0000 */
[----:B------:R-:W-:Y:S01]  /*0960*/  NOP ;  /* 0x0000000000007918 */ /* 0x000fe20000000000 */
[----:B--2---:R-:W-:-:S13]  /*0970*/  ISETP.NE.AND P0, PT, R2, 0x3, PT ;  /* 0x000000030200780c */ /* 0x004fda0003f05270 */
[----:B------:R-:W-:Y:S05]  /*0980*/  @P0 BRA `(.L_x_12) ;  /* 0x0000000000300947 */ /* 0x000fea0003800000 */
[----:B-1----:R-:W1:Y:S01]  /*0990*/  S2UR UR5, SR_CgaCtaId ;  /* 0x00000000000579c3 */ /* 0x002e620000008800 */
[----:B------:R-:W-:Y:S01]  /*09a0*/  UMOV UR6, 0x400 ;  /* 0x0000040000067882 */ /* 0x000fe20000000000 */
[----:B------:R-:W-:Y:S01]  /*09b0*/  UMOV UR4, 0x20 ;  /* 0x0000002000047882 */ /* 0x000fe20000000000 */
[----:B------:R-:W-:Y:S01]  /*09c0*/  ELECT P0, URZ, PT ;  /* 0x0000000000ff782f */ /* 0x000fe20003800000 */
[----:B-1----:R-:W-:Y:S02]  /*09d0*/  ULEA UR5, UR5, UR6, 0x18 ;  /* 0x0000000605057291 */ /* 0x002fe4000f8ec0ff */
[----:B------:R-:W-:-:S04]  /*09e0*/  UIADD3 UR6, UPT, UPT, -UR4, 0x100000, URZ ;  /* 0x0010000004067890 */ /* 0x000fc8000fffe1ff */
[----:B------:R-:W-:Y:S02]  /*09f0*/  USHF.L.U32 UR7, UR6, 0xb, URZ ;  /* 0x0000000b06077899 */ /* 0x000fe400080006ff */
[----:B------:R-:W-:Y:S01]  /*0a00*/  USHF.L.U32 UR6, UR6, 0x1, URZ ;  /* 0x0000000106067899 */ /* 0x000fe200080006ff */
[----:B------:R-:W1:Y:S11]  /*0a10*/  FENCE.VIEW.ASYNC.S ;  /* 0x00000000000073c6 */ /* 0x000e760000000000 */
[----:B-1----:R2:W1:Y:S01]  /*0a20*/  SYNCS.EXCH.64 URZ, [UR5+0x120], UR6 ;  /* 0x0001200605ff75b2 */ /* 0x0024620008000100 */
[----:B------:R2:W1:Y:S02]  /*0a30*/  SYNCS.EXCH.64 URZ, [UR5+0x128], UR6 ;  /* 0x0001280605ff75b2 */ /* 0x0004640008000100 */
[----:B--2---:R-:W-:Y:S01]  /*0a40*/  NOP ;  /* 0x0000000000007918 */ /* 0x004fe20000000000 */
.L_x_12:
[----:B------:R-:W2:Y:S01]  /*0a50*/  SHFL.IDX PT, R2, R169, RZ, 0x1f ;  /* 0x00001fffa9027589 */ /* 0x000ea200000e0000 */
[----:B------:R-:W-:Y:S01]  /*0a60*/  NOP ;  /* 0x0000000000007918 */ /* 0x000fe20000000000 */
[----:B--2---:R-:W-:-:S13]  /*0a70*/  ISETP.NE.AND P0, PT, R2, 0x4, PT ;  /* 0x000000040200780c */ /* 0x004fda0003f05270 */
[----:B------:R-:W-:Y:S05]  /*0a80*/  @P0 BRA `(.L_x_13) ;  /* 0x00000000004c0947 */ /* 0x000fea0003800000 */
[----:B-1----:R-:W1:Y:S01]  /*0a90*/  S2UR UR5, SR_CgaCtaId ;  /* 0x00000000000579c3 */ /* 0x002e620000008800 */
[----:B------:R-:W-:Y:S01]  /*0aa0*/  UMOV UR7, 0x100 ;  /* 0x0000010000077882 */ /* 0x000fe20000000000 */
[----:B------:R-:W-:Y:S01]  /*0ab0*/  UMOV UR6, 0x400 ;  /* 0x0000040000067882 */ /* 0x000fe20000000000 */
[----:B------:R-:W-:Y:S01]  /*0ac0*/  USEL UR7, UR7, 0xe0, UP2 ;  /* 0x000000e007077887 */ /* 0x000fe20009000000 */
[----:B------:R-:W-:Y:S01]  /*0ad0*/  UMOV UR4, 0x1 ;  /* 0x0000000100047882 */ /* 0x000fe20000000000 */
[----:B------:R-:W-:Y:S01]  /*0ae0*/  ELECT P0, URZ, PT ;  /* 0x0000000000ff782f */ /* 0x000fe20003800000 */
[----:B------:R-:W-:-:S04]  /*0af0*/  UIADD3 UR10, UPT, UPT, -UR4, 0x100000, URZ ;  /* 0x00100000040a7890 */ /* 0x000fc8000fffe1ff */
[----:B------:R-:W-:Y:S02]  /*0b00*/  USHF.L.U32 UR11, UR10, 0xb, URZ ;  /* 0x0000000b0a0b7899 */ /* 0x000fe400080006ff */
[----:B------:R-:W-:Y:S02]  /*0b10*/  USHF.L.U32 UR10, UR10, 0x1, URZ ;  /* 0x000000010a0a7899 */ /* 0x000fe400080006ff */
[----:B-1----:R-:W-:Y:S02]  /*0b20*/  ULEA UR5, UR5, UR6, 0x18 ;  /* 0x0000000605057291 */ /* 0x002fe4000f8ec0ff */
[----:B------:R-:W-:-:S04]  /*0b30*/  UIADD3 UR6, UPT, UPT, -UR7, 0x100000, URZ ;  /* 0x0010000007067890 */ /* 0x000fc8000fffe1ff */
[----:B------:R-:W-:Y:S02]  /*0b40*/  USHF.L.U32 UR7, UR6, 0xb, URZ ;  /* 0x0000000b06077899 */ /* 0x000fe400080006ff */
[----:B------:R-:W-:Y:S01]  /*0b50*/  USHF.L.U32 UR6, UR6, 0x1, URZ ;  /* 0x0000000106067899 */ /* 0x000fe200080006ff */
[----:B------:R-:W1:Y:S03]  /*0b60*/  FENCE.VIEW.ASYNC.S ;  /* 0x00000000000073c6 */ /* 0x000e660000000000 */
[----:B-1----:R2:W1:Y:S08]  /*0b70*/  SYNCS.EXCH.64 URZ, [UR5+0x130], UR10 ;  /* 0x0001300a05ff75b2 */ /* 0x0024700008000100 */
[----:B------:R2:W1:Y:S01]  /*0b80*/  SYNCS.EXCH.64 URZ, [UR5+0x140], UR6 ;  /* 0x0001400605ff75b2 */ /* 0x0004620008000100 */
[----:B------:R2:W1:Y:S01]  /*0b90*/  SYNCS.EXCH.64 URZ, [UR5+0x138], UR10 ;  /* 0x0001380a05ff75b2 */ /* 0x0004620008000100 */
[----:B------:R2:W1:Y:S02]  /*0ba0*/  SYNCS.EXCH.64 URZ, [UR5+0x148], UR6 ;  /* 0x0001480605ff75b2 */ /* 0x0004640008000100 */
[----:B--2---:R-:W-:Y:S01]  /*0bb0*/  NOP ;  /* 0x0000000000007918 */ /* 0x004fe20000000000 */
.L_x_13:
[----:B------:R-:W2:Y:S01]  /*0bc0*/  SHFL.IDX PT, R2, R169, RZ, 0x1f ;  /* 0x00001fffa9027589 */ /* 0x000ea200000e0000 */
[----:B------:R-:W-:Y:S01]  /*0bd0*/  NOP ;  /* 0x0000000000007918 */ /* 0x000fe20000000000 */
[----:B--2---:R-:W-:-:S13]  /*0be0*/  ISETP.NE.AND P0, PT, R2, 0x5, PT ;  /* 0x000000050200780c */ /* 0x004fda0003f05270 */
[----:B------:R-:W-:Y:S05]  /*0bf0*/  @P0 BRA `(.L_x_14) ;  /* 0x0000000000580947 */ /* 0x000fea0003800000 */
[----:B-1----:R-:W1:Y:S01]  /*0c00*/  S2UR UR6, SR_CgaCtaId ;  /* 0x00000000000679c3 */ /* 0x002e620000008800 */
        /* <DEDUP_REMOVED lines=12> */
[----:B-1----:R2:W1:Y:S01]  /*0cd0*/  SYNCS.EXCH.64 URZ, [UR6+0x150], UR10 ;  /* 0x0001500a06ff75b2 */ /* 0x0024620008000100 */
[----:B------:R2:W1:Y:S01]  /*0ce0*/  SYNCS.EXCH.64 URZ, [UR6+0x170], UR4 ;  /* 0x0001700406ff75b2 */ /* 0x0004620008000100 */
[----:B------:R2:W1:Y:S01]  /*0cf0*/  SYNCS.EXCH.64 URZ, [UR6+0x158], UR10 ;  /* 0x0001580a06ff75b2 */ /* 0x0004620008000100 */
[----:B------:R2:W1:Y:S01]  /*0d00*/  SYNCS.EXCH.64 URZ, [UR6+0x178], UR4 ;  /* 0x0001780406ff75b2 */ /* 0x0004620008000100 */
[----:B------:R2:W1:Y:S01]  /*0d10*/  SYNCS.EXCH.64 URZ, [UR6+0x160], UR10 ;  /* 0x0001600a06ff75b2 */ /* 0x0004620008000100 */
[----:B------:R2:W1:Y:S01]  /*0d20*/  SYNCS.EXCH.64 URZ, [UR6+0x180], UR4 ;  /* 0x0001800406ff75b2 */ /* 0x0004620008000100 */
[----:B------:R2:W1:Y:S01]  /*0d30*/  SYNCS.EXCH.64 URZ, [UR6+0x168], UR10 ;  /* 0x0001680a06ff75b2 */ /* 0x0004620008000100 */
[----:B------:R2:W1:Y:S02]  /*0d40*/  SYNCS.EXCH.64 URZ, [UR6+0x188], UR4 ;  /* 0x0001880406ff75b2 */ /* 0x0004640008000100 */
[----:B--2---:R-:W-:Y:S01]  /*0d50*/  NOP ;  /* 0x0000000000007918 */ /* 0x004fe20000000000 */
.L_x_14:
        /* <DEDUP_REMOVED lines=14> */
[----:B------:R2:W1:Y:S01]  /*0e40*/  SYNCS.EXCH.64 URZ, [UR5+0x1a0], UR6 ;  /* 0x0001a00605ff75b2 */ /* 0x0004620008000100 */
[----:B------:R2:W1:Y:S01]  /*0e50*/  SYNCS.EXCH.64 URZ, [UR5+0x198], UR6 ;  /* 0x0001980605ff75b2 */ /* 0x0004620008000100 */
[----:B------:R2:W1:Y:S02]  /*0e60*/  SYNCS.EXCH.64 URZ, [UR5+0x1a8], UR6 ;  /* 0x0001a80605ff75b2 */ /* 0x0004640008000100 */
[----:B--2---:R-:W-:Y:S01]  /*0e70*/  NOP ;  /* 0x0000000000007918 */ /* 0x004fe20000000000 */
.L_x_15:
[----:B-1----:R-:W1:Y:S01]  /*0e80*/  S2UR UR5, SR_CTAID.X ;  /* 0x00000000000579c3 */ /* 0x002e620000002500 */
[----:B------:R-:W-:-:S05]  /*0e90*/  CS2R.32 R165, SR_CgaSize ;  /* 0x0000000000a57805 */ /* 0x000fca0000008a00 */
[----:B------:R-:W-:-:S05]  /*0ea0*/  IMAD R165, R165, -0xa0, RZ ;  /* 0xffffff60a5a57824 */ /* 0x000fca00078e02ff */
[----:B------:R-:W-:-:S14]  /*0eb0*/  R2UR UR7, R165 ;  /* 0x00000000a50772ca */ /* 0x000fdc00000e0000 */
[----:B------:R-:W2:Y:S01]  /*0ec0*/  LDCU UR7, c[0x0][UR7+0x2b0] ;  /* 0x00005600070777ac */ /* 0x000ea20008000800 */
[----:B------:R-:W-:Y:S01]  /*0ed0*/  NOP ;  /* 0x0000000000007918 */ /* 0x000fe20000000000 */
[----:B------:R-:W-:-:S05]  /*0ee0*/  CS2R.32 R165, SR_CgaSize ;  /* 0x0000000000a57805 */ /* 0x000fca0000008a00 */
[----:B------:R-:W-:-:S05]  /*0ef0*/  IMAD R165, R165, -0xa0, RZ ;  /* 0xffffff60a5a57824 */ /* 0x000fca00078e02ff */
[----:B------:R-:W-:-:S14]  /*0f00*/  R2UR UR6, R165 ;  /* 0x00000000a50672ca */ /* 0x000fdc00000e0000 */
[----:B------:R-:W3:Y:S01]  /*0f10*/  LDCU UR6, c[0x0][UR6+0x2b4] ;  /* 0x00005680060677ac */ /* 0x000ee20008000800 */
[----:B------:R-:W4:Y:S08]  /*0f20*/  S2UR UR4, SR_CTAID.Y ;  /* 0x00000000000479c3 */ /* 0x000f300000002600 */
[----:B------:R-:W3:Y:S01]  /*0f30*/  LDC R9, c[0x0][0xb24] ;  /* 0x0002c900ff097b82 */ /* 0x000ee20000000800 */
[----:B-1----:R-:W-:-:S02]  /*0f40*/  I2FP.F32.U32 R5, UR5 ;  /* 0x0000000500057c45 */ /* 0x002fc40008201000 */
[----:B------:R-:W-:-:S05]  /*0f50*/  CS2R.32 R3, SR_CgaSize ;  /* 0x0000000000037805 */ /* 0x000fca0000008a00 */
[----:B------:R-:W-:-:S06]  /*0f60*/  IMAD R3, R3, -0xa0, RZ ;  /* 0xffffff6003037824 */ /* 0x000fcc00078e02ff */
[----:B------:R-:W1:Y:S01]  /*0f70*/  LDC R3, c[0x0][R3+0x2a0] ;  /* 0x0000a80003037b82 */ /* 0x000e620000000800 */
[----:B------:R-:W-:Y:S01]  /*0f80*/  MOV R165, UR5 ;  /* 0x0000000500a57c02 */ /* 0x000fe20008000f00 */
[----:B--2---:R-:W-:Y:S01]  /*0f90*/  FMUL R5, R5, UR7 ;  /* 0x0000000705057c20 */ /* 0x004fe20008400000 */
[----:B----4-:R-:W-:Y:S02]  /*0fa0*/  I2FP.F32.U32 R4, UR4 ;  /* 0x0000000400047c45 */ /* 0x010fe40008201000 */
[----:B------:R-:W-:-:S05]  /*0fb0*/  CS2R.32 R2, SR_CgaSize ;  /* 0x0000000000027805 */ /* 0x000fca0000008a00 */
[----:B------:R-:W-:-:S06]  /*0fc0*/  IMAD R2, R2, -0xa0, RZ ;  /* 0xffffff6002027824 */ /* 0x000fcc00078e02ff */
[----:B------:R-:W2:Y:S01]  /*0fd0*/  LDC R2, c[0x0][R2+0x2a4] ;  /* 0x0000a90002027b82 */ /* 0x000ea20000000800 */
[----:B------:R-:W4:Y:S01]  /*0fe0*/  F2I.U32.TRUNC.NTZ R154, R5 ;  /* 0x00000005009a7305 */ /* 0x000f22000020f000 */
[----:B------:R-:W-:Y:S01]  /*0ff0*/  MOV R155, UR4 ;  /* 0x00000004009b7c02 */ /* 0x000fe20008000f00 */
[----:B---3--:R-:W-:-:S05]  /*1000*/  FMUL R4, R4, UR6 ;  /* 0x0000000604047c20 */ /* 0x008fca0008400000 */
[----:B------:R-:W-:Y:S01]  /*1010*/  BAR.SYNC.DEFER_BLOCKING 0x0 ;  /* 0x0000000000007b1d */ /* 0x000fe20000010000 */
[----:B------:R-:W-:-:S05]  /*1020*/  ISETP.GE.AND P0, PT, R9, 0x1, PT ;  /* 0x000000010900780c */ /* 0x000fca0003f06270 */
[----:B------:R-:W3:Y:S02]  /*1030*/  F2I.U32.TRUNC.NTZ R143, R4 ;  /* 0x00000004008f7305 */ /* 0x000ee4000020f000 */
[----:B------:R-:W2:Y:S01]  /*1040*/  S2UR UR36, SR_CTAID.Z ;  /* 0x00000000002479c3 */ /* 0x000ea20000002700 */
[----:B----4-:R-:W-:-:S05]  /*1050*/  IADD3 R154, PT, PT, -R154, RZ, RZ ;  /* 0x000000ff9a9a7210 */ /* 0x010fca0007ffe1ff */
[----:B-1----:R-:W-:Y:S01]  /*1060*/  IMAD R154, R3, R154, UR5 ;  /* 0x00000005039a7e24 */ /* 0x002fe2000f8e029a */
[----:B---3--:R-:W-:-:S05]  /*1070*/  IADD3 R143, PT, PT, -R143, RZ, RZ ;  /* 0x000000ff8f8f7210 */ /* 0x008fca0007ffe1ff */
[----:B--2---:R-:W-:Y:S01]  /*1080*/  IMAD R143, R2, R143, UR4 ;  /* 0x00000004028f7e24 */ /* 0x004fe2000f8e028f */
[----:B------:R-:W-:Y:S06]  /*1090*/  @!P0 BRA `(.L_x_16) ;  /* 0x0000000000b88947 */ /* 0x000fec0003800000 */
[----:B------:R-:W1:Y:S01]  /*10a0*/  LDC.64 R4, c[0x0][0xb18] ;  /* 0x0002c600ff047b82 */ /* 0x000e620000000a00 */
[----:B------:R-:W-:-:S07]  /*10b0*/  ISETP.NE.AND P0, PT, R9, 0x1, PT ;  /* 0x000000010900780c */ /* 0x000fce0003f05270 */
[----:B------:R-:W2:Y:S08]  /*10c0*/  LDC R10, c[0x0][0xb0c] ;  /* 0x0002c300ff0a7b82 */ /* 0x000eb00000000800 */
[----:B------:R-:W3:Y:S08]  /*10d0*/  LDC R11, c[0x0][0x370] ;  /* 0x0000dc00ff0b7b82 */ /* 0x000ef00000000800 */
[----:B------:R-:W4:Y:S01]  /*10e0*/  LDC R12, c[0x0][0x374] ;  /* 0x0000dd00ff0c7b82 */ /* 0x000f220000000800 */
[----:B-1----:R-:W-:-:S07]  /*10f0*/  ISETP.NE.AND P1, PT, R4, 0x1, PT ;  /* 0x000000010400780c */ /* 0x002fce0003f25270 */
[----:B------:R-:W3:Y:S01]  /*1100*/  LDC.64 R6, c[0x0][0xb10] ;  /* 0x0002c400ff067b82 */ /* 0x000ee20000000a00 */
[----:B--2---:R-:W-:-:S07]  /*1110*/  ISETP.NE.AND P2, PT, R10, 0x1, PT ;  /* 0x000000010a00780c */ /* 0x004fce0003f45270 */
[----:B------:R-:W1:Y:S08]  /*1120*/  LDC R8, c[0x0][0xb20] ;  /* 0x0002c800ff087b82 */ /* 0x000e700000000800 */
[----:B------:R-:W2:Y:S01]  /*1130*/  LDC.64 R2, c[0x0][0xb28] ;  /* 0x0002ca00ff027b82 */ /* 0x000ea20000000a00 */
[----:B----4-:R-:W-:-:S04]  /*1140*/  IMAD.HI.U32 R13, R12, R5, RZ ;  /* 0x000000050c0d7227 */ /* 0x010fc800078e00ff */
[----:B------:R-:W-:-:S04]  /*1150*/  IMAD.HI.U32 R5, R155, R5, RZ ;  /* 0x000000059b057227 */ /* 0x000fc800078e00ff */
[----:B---3--:R-:W-:-:S04]  /*1160*/  IMAD.HI.U32 R14, R11, R6, RZ ;  /* 0x000000060b0e7227 */ /* 0x008fc800078e00ff */
[----:B------:R-:W-:Y:S01]  /*1170*/  IMAD.HI.U32 R16, R165, R6, RZ ;  /* 0x00000006a5107227 */ /* 0x000fe200078e00ff */
[-C--:B------:R-:W-:Y:S02]  /*1180*/  @P2 SHF.R.U32.HI R11, RZ, R7.reuse, R14 ;  /* 0x00000007ff0b2219 */ /* 0x080fe4000001160e */
[-C--:B-1----:R-:W-:Y:S02]  /*1190*/  @P1 SHF.R.U32.HI R12, RZ, R8.reuse, R13 ;  /* 0x00000008ff0c1219 */ /* 0x082fe4000001160d */
[----:B------:R-:W-:Y:S02]  /*11a0*/  SHF.R.U32.HI R8, RZ, R8, R5 ;  /* 0x00000008ff087219 */ /* 0x000fe40000011605 */
[----:B------:R-:W-:Y:S02]  /*11b0*/  SHF.R.U32.HI R16, RZ, R7, R16 ;  /* 0x00000007ff107219 */ /* 0x000fe40000011610 */
[----:B------:R-:W-:Y:S01]  /*11c0*/  SEL R5, R155, R8, !P1 ;  /* 0x000000089b057207 */ /* 0x000fe20004800000 */
[----:B--2---:R-:W-:Y:S01]  /*11d0*/  IMAD.HI.U32 R14, R12, R2, RZ ;  /* 0x000000020c0e7227 */ /* 0x004fe200078e00ff */
[----:B------:R-:W-:-:S03]  /*11e0*/  SEL R7, R165, R16, !P2 ;  /* 0x00000010a5077207 */ /* 0x000fc60005000000 */
[----:B------:R-:W-:Y:S01]  /*11f0*/  IMAD.HI.U32 R6, R11, R2, RZ ;  /* 0x000000020b067227 */ /* 0x000fe200078e00ff */
[----:B------:R-:W-:-:S04]  /*1200*/  @P0 SHF.R.U32.HI R12, RZ, R3, R14 ;  /* 0x00000003ff0c0219 */ /* 0x000fc8000001160e */
[----:B------:R-:W-:Y:S01]  /*1210*/  @P0 SHF.R.U32.HI R11, RZ, R3, R6 ;  /* 0x00000003ff0b0219 */ /* 0x000fe20000011606 */
[----:B------:R-:W-:-:S04]  /*1220*/  IMAD R12, R12, R9, RZ ;  /* 0x000000090c0c7224 */ /* 0x000fc800078e02ff */
[----:B------:R-:W-:Y:S01]  /*1230*/  IMAD R6, R11, R9, RZ ;  /* 0x000000090b067224 */ /* 0x000fe200078e02ff */
[----:B------:R-:W-:-:S04]  /*1240*/  ISETP.GE.AND P1, PT, R5, R12, PT ;  /* 0x0000000c0500720c */ /* 0x000fc80003f26270 */
[----:B------:R-:W-:Y:S01]  /*1250*/  ISETP.GE.OR P1, PT, R7, R6, P1 ;  /* 0x000000060700720c */ /* 0x000fe20000f26670 */
[----:B------:R-:W-:-:S05]  /*1260*/  IMAD.HI.U32 R6, R5, R2, RZ ;  /* 0x0000000205067227 */ /* 0x000fca00078e00ff */
[----:B------:R-:W-:-:S04]  /*1270*/  SHF.R.U32.HI R6, RZ, R3, R6 ;  /* 0x00000003ff067219 */ /* 0x000fc80000011606 */
[----:B------:R-:W-:-:S03]  /*1280*/  SEL R6, R5, R6, !P0 ;  /* 0x0000000605067207 */ /* 0x000fc60004000000 */
[----:B------:R-:W-:Y:S01]  /*1290*/  @!P1 IMAD.HI.U32 R8, R7, R2, RZ ;  /* 0x0000000207089227 */ /* 0x000fe200078e00ff */
[----:B------:R-:W-:-:S04]  /*12a0*/  IADD3 R2, PT, PT, -R6, RZ, RZ ;  /* 0x000000ff06027210 */ /* 0x000fc80007ffe1ff */
[----:B------:R-:W-:Y:S01]  /*12b0*/  @!P1 SHF.R.U32.HI R8, RZ, R3, R8 ;  /* 0x00000003ff089219 */ /* 0x000fe20000011608 */
[----:B------:R-:W-:-:S03]  /*12c0*/  IMAD R2, R9, R2, R5 ;  /* 0x0000000209027224 */ /* 0x000fc600078e0205 */
[----:B------:R-:W-:Y:S02]  /*12d0*/  @!P1 SEL R3, R7, R8, !P0 ;  /* 0x0000000807039207 */ /* 0x000fe40004000000 */
[----:B------:R-:W-:-:S03]  /*12e0*/  IADD3 R8, PT, PT, -R5, RZ, RZ ;  /* 0x000000ff05087210 */ /* 0x000fc60007ffe1ff */
[--C-:B------:R-:W-:Y:S02]  /*12f0*/  @!P1 IMAD.IADD R6, R6, 0x1, -R3.reuse ;  /* 0x0000000106069824 */ /* 0x100fe400078e0a03 */
[----:B------:R-:W-:Y:S01]  /*1300*/  @!P1 IMAD R3, R2, R11, R3 ;  /* 0x0000000b02039224 */ /* 0x000fe200078e0203 */
[----:B------:R-:W-:Y:S01]  /*1310*/  IADD3 R2, PT, PT, -R7, RZ, RZ ;  /* 0x000000ff07027210 */ /* 0x000fe20007ffe1ff */
[----:B------:R-:W-:Y:S02]  /*1320*/  @!P1 IMAD R5, R6, R9, R7 ;  /* 0x0000000906059224 */ /* 0x000fe400078e0207 */
[----:B------:R-:W-:Y:S02]  /*1330*/  IMAD R8, R4, R8, R155 ;  /* 0x0000000804087224 */ /* 0x000fe400078e029b */
[----:B------:R-:W-:Y:S02]  /*1340*/  @!P1 IMAD.MOV.U32 R7, RZ, RZ, R3 ;  /* 0x000000ffff079224 */ /* 0x000fe400078e0003 */
[----:B------:R-:W-:-:S02]  /*1350*/  IMAD R2, R10, R2, R165 ;  /* 0x000000020a027224 */ /* 0x000fc400078e02a5 */
[----:B------:R-:W-:Y:S02]  /*1360*/  IMAD R155, R5, R4, R8 ;  /* 0x00000004059b7224 */ /* 0x000fe400078e0208 */
[----:B------:R-:W-:Y:S02]  /*1370*/  IMAD R165, R7, R10, R2 ;  /* 0x0000000a07a57224 */ /* 0x000fe400078e0202 */
.L_x_16:
[----:B------:R-:W1:Y:S01]  /*1380*/  LDCU UR4, c[0x0][0xb30] ;  /* 0x00016600ff0477ac */ /* 0x000e620008000800 */
[----:B------:R-:W2:Y:S08]  /*1390*/  S2UR UR37, SR_CgaCtaId ;  /* 0x00000000002579c3 */ /* 0x000eb00000008800 */
[----:B------:R-:W3:Y:S01]  /*13a0*/  LDC R72, c[0x0][0xb24] ;  /* 0x0002c900ff487b82 */ /* 0x000ee20000000800 */
[----:B-1----:R-:W-:-:S09]  /*13b0*/  UISETP.NE.AND UP1, UPT, UR4, 0x1, UPT ;  /* 0x000000010400788c */ /* 0x002fd2000bf25270 */
[----:B--2---:R-:W-:Y:S05]  /*13c0*/  BRA.U UP1, `(.L_x_17) ;  /* 0x0000000101407547 */ /* 0x004fea000b800000 */
[----:B------:R-:W1:Y:S08]  /*13d0*/  LDC.64 R4, c[0x0][0xb10] ;  /* 0x0002c400ff047b82 */ /* 0x000e700000000a00 */
[----:B------:R-:W2:Y:S08]  /*13e0*/  LDC.64 R2, c[0x0][0xb18] ;  /* 0x0002c600ff027b82 */ /* 0x000eb00000000a00 */
[----:B------:R-:W4:Y:S08]  /*13f0*/  LDC R6, c[0x0][0xb20] ;  /* 0x0002c800ff067b82 */ /* 0x000f300000000800 */
[----:B------:R-:W3:Y:S01]  /*1400*/  LDC R8, c[0x0][0xb0c] ;  /* 0x0002c300ff087b82 */ /* 0x000ee20000000800 */
[----:B-1----:R-:W-:-:S05]  /*1410*/  IMAD.HI.U32 R4, R165, R4, RZ ;  /* 0x00000004a5047227 */ /* 0x002fca00078e00ff */
[----:B------:R-:W-:Y:S01]  /*1420*/  SHF.R.U32.HI R4, RZ, R5, R4 ;  /* 0x00000005ff047219 */ /* 0x000fe20000011604 */
[----:B--2---:R-:W-:Y:S01]  /*1430*/  IMAD.HI.U32 R3, R155, R3, RZ ;  /* 0x000000039b037227 */ /* 0x004fe200078e00ff */
[----:B------:R-:W-:-:S04]  /*1440*/  ISETP.NE.AND P0, PT, R2, 0x1, PT ;  /* 0x000000010200780c */ /* 0x000fc80003f05270 */
[----:B----4-:R-:W-:-:S04]  /*1450*/  SHF.R.U32.HI R6, RZ, R6, R3 ;  /* 0x00000006ff067219 */ /* 0x010fc80000011603 */
[----:B------:R-:W-:Y:S02]  /*1460*/  SEL R3, R155, R6, !P0 ;  /* 0x000000069b037207 */ /* 0x000fe40004000000 */
[----:B---3--:R-:W-:-:S04]  /*1470*/  ISETP.NE.AND P1, PT, R8, 0x1, PT ;  /* 0x000000010800780c */ /* 0x008fc80003f25270 */
[----:B------:R-:W-:-:S05]  /*1480*/  SEL R4, R165, R4, !P1 ;  /* 0x00000004a5047207 */ /* 0x000fca0004800000 */
[----:B------:R-:W-:Y:S02]  /*1490*/  IMAD.IADD R5, R3, 0x1, -R4 ;  /* 0x0000000103057824 */ /* 0x000fe400078e0a04 */
[----:B------:R-:W-:Y:S02]  /*14a0*/  IMAD.IADD R3, R4, 0x1, -R3 ;  /* 0x0000000104037824 */ /* 0x000fe400078e0a03 */
[----:B------:R-:W-:Y:S02]  /*14b0*/  IMAD R165, R5, R8, R165 ;  /* 0x0000000805a57224 */ /* 0x000fe400078e02a5 */
[----:B------:R-:W-:-:S07]  /*14c0*/  IMAD R155, R3, R2, R155 ;  /* 0x00000002039b7224 */ /* 0x000fce00078e029b */
.L_x_17:
[----:B------:R-:W-:Y:S01]  /*14d0*/  BAR.SYNC.DEFER_BLOCKING 0x0 ;  /* 0x0000000000007b1d */ /* 0x000fe20000010000 */
[----:B------:R-:W-:Y:S01]  /*14e0*/  UISETP.NE.AND UP1, UPT, UR8, 0x2, UPT ;  /* 0x000000020800788c */ /* 0x000fe2000bf25270 */
[----:B------:R-:W-:Y:S02]  /*14f0*/  ISETP.NE.OR P5, PT, R0, 0x2, !P5 ;  /* 0x000000020000780c */ /* 0x000fe40006fa5670 */
[----:B------:R-:W-:-:S06]  /*1500*/  LOP3.LUT R2, R166, 0x1f, RZ, 0xc0, !PT ;  /* 0x0000001fa6027812 */ /* 0x000fcc00078ec0ff */
[----:B------:R-:W-:Y:S05]  /*1510*/  BRA.U UP1, `(.L_x_18) ;  /* 0x0000001901307547 */ /* 0x000fea000b800000 */
[----:B------:R-:W1:Y:S01]  /*1520*/  LDCU UR13, c[0x0][0x38c] ;  /* 0x00007180ff0d77ac */ /* 0x000e620008000800 */
[----:B------:R-:W2:Y:S01]  /*1530*/  LDC R9, c[0x0][0x370] ;  /* 0x0000dc00ff097b82 */ /* 0x000ea20000000800 */
[----:B------:R-:W-:Y:S01]  /*1540*/  PLOP3.LUT P1, PT, PT, PT, UP2, 0x80, 0x8 ;  /* 0x000000000008781c */ /* 0x000fe20003f2f028 */
[----:B------:R-:W-:Y:S01]  /*1550*/  IMAD.MOV.U32 R15, RZ, RZ, 0x1 ;  /* 0x00000001ff0f7424 */ /* 0x000fe200078e00ff */
[----:B------:R-:W-:Y:S01]  /*1560*/  ISETP.EQ.OR P4, PT, R2, RZ, P5 ;  /* 0x000000ff0200720c */ /* 0x000fe20002f82670 */
[----:B------:R-:W-:Y:S01]  /*1570*/  IMAD.MOV.U32 R14, RZ, RZ, RZ ;  /* 0x000000ffff0e7224 */ /* 0x000fe200078e00ff */
[----:B------:R-:W-:Y:S02]  /*1580*/  PLOP3.LUT P1, PT, P1, PT, PT, 0x8, 0x80 ;  /* 0x000000000080781c */ /* 0x000fe40000f2e170 */
[----:B------:R-:W-:Y:S01]  /*1590*/  CS2R R12, SRZ ;  /* 0x00000000000c7805 */ /* 0x000fe2000001ff00 */
[----:B------:R-:W-:Y:S01]  /*15a0*/  IMAD.MOV.U32 R10, RZ, RZ, 0x1 ;  /* 0x00000001ff0a7424 */ /* 0x000fe200078e00ff */
[----:B------:R-:W4:Y:S01]  /*15b0*/  LDC R0, c[0x0][0x374] ;  /* 0x0000dd00ff007b82 */ /* 0x000f220000000800 */
[----:B------:R-:W2:Y:S01]  /*15c0*/  LDCU.64 UR22, c[0x0][0x348] ;  /* 0x00006900ff1677ac */ /* 0x000ea20008000a00 */
[----:B------:R-:W-:Y:S01]  /*15d0*/  UMOV UR6, URZ ;  /* 0x000000ff00067c82 */ /* 0x000fe20008000000 */
[----:B-1----:R-:W-:-:S04]  /*15e0*/  UIADD3 UR5, UPT, UPT, UR13, 0x3f, URZ ;  /* 0x0000003f0d057890 */ /* 0x002fc8000fffe0ff */
[----:B------:R-:W-:-:S04]  /*15f0*/  USHF.R.S32.HI UR4, URZ, 0x1f, UR5 ;  /* 0x0000001fff047899 */ /* 0x000fc80008011405 */
[----:B------:R-:W-:-:S04]  /*1600*/  ULEA.HI UR4, UR4, UR5, URZ, 0x6 ;  /* 0x0000000504047291 */ /* 0x000fc8000f8f30ff */
[----:B------:R-:W-:Y:S02]  /*1610*/  USHF.R.S32.HI UR15, URZ, 0x6, UR4 ;  /* 0x00000006ff0f7899 */ /* 0x000fe40008011404 */
[----:B------:R-:W-:Y:S02]  /*1620*/  UIADD3 UR4, UPT, UPT, UR13, -0x1, URZ ;  /* 0xffffffff0d047890 */ /* 0x000fe4000fffe0ff */
[----:B------:R-:W-:Y:S02]  /*1630*/  UISETP.LT.U32.AND UP0, UPT, UR15, 0x11, UPT ;  /* 0x000000110f00788c */ /* 0x000fe4000bf01070 */
[----:B------:R-:W-:Y:S02]  /*1640*/  UISETP.GE.U32.AND UP1, UPT, UR4, -0x7f, UPT ;  /* 0xffffff810400788c */ /* 0x000fe4000bf26070 */
[----:B------:R-:W-:Y:S02]  /*1650*/  USEL UR14, UR15, 0x11, UP0 ;  /* 0x000000110f0e7887 */ /* 0x000fe40008000000 */
[----:B------:R-:W-:-:S02]  /*1660*/  UIADD3 UR13, UPT, UPT, UR13, 0x7e, URZ ;  /* 0x0000007e0d0d7890 */ /* 0x000fc4000fffe0ff */
[----:B------:R-:W-:Y:S02]  /*1670*/  UIADD3 UR5, UPT, UPT, UR14, -0x1, URZ ;  /* 0xffffffff0e057890 */ /* 0x000fe4000fffe0ff */
[----:B------:R-:W-:-:S03]  /*1680*/  UIADD3 UR7, UPT, UPT, UR15, -UR14, URZ ;  /* 0x8000000e0f077290 */ /* 0x000fc6000fffe0ff */
[----:B------:R-:W-:-:S04]  /*1690*/  @UP1 UIADD3 UR5, UPT, UPT, UR14, URZ, URZ ;  /* 0x000000ff0e051290 */ /* 0x000fc8000fffe0ff */
[----:B--2---:R-:W-:-:S12]  /*16a0*/  UIADD3 UR5, UPT, UPT, UR5, 0x1, URZ ;  /* 0x0000000105057890 */ /* 0x004fd8000fffe0ff */
.L_x_36:
[----:B------:R-:W-:Y:S01]  /*16b0*/  UISETP.NE.AND UP0, UPT, UR37, URZ, UPT ;  /* 0x000000ff2500728c */ /* 0x000fe2000bf05270 */
[----:B------:R-:W1:Y:S08]  /*16c0*/  S2UR UR37, SR_CgaCtaId ;  /* 0x00000000002579c3 */ /* 0x000e700000008800 */
[----:B------:R-:W-:Y:S05]  /*16d0*/  BRA.U UP0, `(.L_x_19) ;  /* 0x0000000100347547 */ /* 0x000fea000b800000 */
[----:B------:R-:W2:Y:S01]  /*16e0*/  S2R R2, SR_CgaCtaId ;  /* 0x0000000000027919 */ /* 0x000ea20000008800 */
[----:B------:R-:W-:-:S04]  /*16f0*/  MOV R3, 0x400 ;  /* 0x0000040000037802 */ /* 0x000fc80000000f00 */
[----:B--2---:R-:W-:Y:S02]  /*1700*/  LEA R3, R2, R3, 0x18 ;  /* 0x0000000302037211 */ /* 0x004fe400078ec0ff */
[----:B------:R-:W-:-:S03]  /*1710*/  SHF.L.U32 R2, R10, 0x1f, RZ ;  /* 0x0000001f0a027819 */ /* 0x000fc600000006ff */
[----:B------:R-:W-:-:S04]  /*1720*/  IMAD R3, R12, 0x8, R3 ;  /* 0x000000080c037824 */ /* 0x000fc800078e0203 */
[----:B------:R-:W2:Y:S02]  /*1730*/  SYNCS.PHASECHK.TRANS64.TRYWAIT P0, [R3+URZ+0x1a0], R2 ;  /* 0x0001a002030075a7 */ /* 0x000ea400080011ff */
[----:B--2---:R-:W-:Y:S05]  /*1740*/  @!P0 BRA `(.L_x_20) ;  /* 0x0000005800888947 */ /* 0x004fea0003800000 */
.L_x_109:
[----:B------:R-:W-:Y:S01]  /*1750*/  VIADD R12, R12, 0x1 ;  /* 0x000000010c0c7836 */ /* 0x000fe20000000000 */
[----:B------:R2:W-:Y:S04]  /*1760*/  SYNCS.ARRIVE.TRANS64.A1T0 RZ, [R3+URZ+0x190], RZ ;  /* 0x000190ff03ff79a7 */ /* 0x0005e800081000ff */
[----:B------:R-:W-:-:S04]  /*1770*/  ISETP.NE.AND P0, PT, R12, 0x2, PT ;  /* 0x000000020c00780c */ /* 0x000fc80003f05270 */
[----:B------:R-:W-:Y:S02]  /*1780*/  SEL R12, R12, RZ, P0 ;  /* 0x000000ff0c0c7207 */ /* 0x000fe40000000000 */
[----:B--2---:R-:W-:-:S04]  /*1790*/  SEL R3, RZ, 0x1, P0 ;  /* 0x00000001ff037807 */ /* 0x004fc80000000000 */
[----:B------:R-:W-:-:S07]  /*17a0*/  LOP3.LUT R10, R10, R3, RZ, 0x3c, !PT ;  /* 0x000000030a0a7212 */ /* 0x000fce00078e3cff */
.L_x_19:
[----:B------:R-:W-:Y:S01]  /*17b0*/  UMOV UR4, 0x400 ;  /* 0x0000040000047882 */ /* 0x000fe20000000000 */
[----:B------:R-:W-:Y:S01]  /*17c0*/  SHF.L.U32 R2, R15, 0x1f, RZ ;  /* 0x0000001f0f027819 */ /* 0x000fe200000006ff */
[----:B-1----:R-:W-:Y:S01]  /*17d0*/  ULEA UR4, UR37, UR4, 0x18 ;  /* 0x0000000425047291 */ /* 0x002fe2000f8ec0ff */
[----:B------:R-:W-:Y:S01]  /*17e0*/  R2UR UR34, R165 ;  /* 0x00000000a52272ca */ /* 0x000fe200000e0000 */
[----:B------:R-:W-:Y:S01]  /*17f0*/  UISETP.GE.U32.AND UP0, UPT, UR13, 0x7f, UPT ;  /* 0x0000007f0d00788c */ /* 0x000fe2000bf06070 */
[----:B------:R-:W-:Y:S01]  /*1800*/  R2UR UR11, R155 ;  /* 0x000000009b0b72ca */ /* 0x000fe200000e0000 */
[----:B------:R-:W-:Y:S01]  /*1810*/  ULEA UR8, UR6, UR4, 0x3 ;  /* 0x0000000406087291 */ /* 0x000fe2000f8e18ff */
[----:B------:R-:W-:-:S08]  /*1820*/  UMOV UR24, URZ ;  /* 0x000000ff00187c82 */ /* 0x000fd00008000000 */
[----:B------:R1:W2:Y:S01]  /*1830*/  SYNCS.PHASECHK.TRANS64.TRYWAIT P0, [UR8+0x88], R2 ;  /* 0x00008802ff0075a7 */ /* 0x0002a20008001108 */
[----:B------:R-:W-:Y:S02]  /*1840*/  USHF.L.U32 UR34, UR34, 0x7, URZ ;  /* 0x0000000722227899 */ /* 0x000fe400080006ff */
[----:B------:R-:W-:Y:S01]  /*1850*/  USHF.L.U32 UR11, UR11, 0x6, URZ ;  /* 0x000000060b0b7899 */ /* 0x000fe200080006ff */
[----:B------:R-:W-:Y:S11]  /*1860*/  BRA.U !UP0, `(.L_x_21) ;  /* 0x0000000108a87547 */ /* 0x000ff6000b800000 */
[----:B------:R-:W-:Y:S01]  /*1870*/  UMOV UR16, URZ ;  /* 0x000000ff00107c82 */ /* 0x000fe20008000000 */
[----:B------:R-:W-:-:S05]  /*1880*/  UMOV UR17, UR6 ;  /* 0x0000000600117c82 */ /* 0x000fca0008000000 */
.L_x_26:
[----:B-1----:R-:W-:Y:S01]  /*1890*/  ULEA UR33, UR17, UR4, 0x3 ;  /* 0x0000000411217291 */ /* 0x002fe2000f8e18ff */
[----:B--2---:R-:W-:Y:S01]  /*18a0*/  @!P5 MOV R3, 0x3000 ;  /* 0x000030000003d802 */ /* 0x004fe20000000f00 */
[----:B--2---:R-:W-:Y:S10]  /*18b0*/  @P0 BRA `(.L_x_22) ;  /* 0x00000000000c0947 */ /* 0x004ff40003800000 */
[----:B------:R-:W-:-:S04]  /*18c0*/  SHF.L.U32 R5, R15, 0x1f, RZ ;  /* 0x0000001f0f057819 */ /* 0x000fc800000006ff */
[----:B------:R-:W2:Y:S02]  /*18d0*/  SYNCS.PHASECHK.TRANS64.TRYWAIT P0, [UR33+0x88], R5 ;  /* 0x00008805ff0075a7 */ /* 0x000ea40008001121 */
[----:B--2---:R-:W-:Y:S05]  /*18e0*/  @!P0 BRA `(.L_x_23) ;  /* 0x0000005800348947 */ /* 0x004fea0003800000 */
.L_x_22:
[----:B------:R2:W-:Y:S01]  /*18f0*/  @!P5 SYNCS.ARRIVE.TRANS64 RZ, [UR33], R3 ;  /* 0x00000003ffffd9a7 */ /* 0x0005e20008000021 */
[----:B------:R-:W-:Y:S04]  /*1900*/  BSSY.RECONVERGENT B0, `(.L_x_24) ;  /* 0x0000003000007945 */ /* 0x000fe80003800200 */
[----:B------:R-:W-:Y:S05]  /*1910*/  @P4 BRA `(.L_x_25) ;  /* 0x0000000000044947 */ /* 0x000fea0003800000 */
[----:B------:R-:W-:Y:S05]  /*1920*/  BPT.TRAP 0x1 ;  /* 0x000000040000795c */ /* 0x000fea0000300000 */
.L_x_25:
[----:B------:R-:W-:Y:S05]  /*1930*/  BSYNC.RECONVERGENT B0 ;  /* 0x0000000000007941 */ /* 0x000fea0003800200 */
.L_x_24:
[----:B------:R-:W-:Y:S02]  /*1940*/  UIADD3 UR6, UPT, UPT, UR17, 0x1, URZ ;  /* 0x0000000111067890 */ /* 0x000fe4000fffe0ff */
[----:B------:R-:W-:Y:S02]  /*1950*/  ULEA UR32, UR17, UR4, 0xd ;  /* 0x0000000411207291 */ /* 0x000fe4000f8e68ff */
[----:B------:R-:W-:Y:S02]  /*1960*/  UISETP.NE.AND UP0, UPT, UR6, 0x11, UPT ;  /* 0x000000110600788c */ /* 0x000fe4000bf05270 */
[----:B------:R-:W-:Y:S02]  /*1970*/  UIADD3 UR26, UP1, UPT, UR22, 0x80, URZ ;  /* 0x00000080161a7890 */ /* 0x000fe4000ff3e0ff */
[----:B------:R-:W-:Y:S02]  /*1980*/  USEL UR9, URZ, 0x1, UP0 ;  /* 0x00000001ff097887 */ /* 0x000fe40008000000 */
[----:B------:R-:W-:-:S02]  /*1990*/  USEL UR6, UR6, URZ, UP0 ;  /* 0x000000ff06067287 */ /* 0x000fc40008000000 */
[----:B------:R-:W-:Y:S02]  /*19a0*/  UIADD3 UR20, UP0, UPT, UR22, 0x180, URZ ;  /* 0x0000018016147890 */ /* 0x000fe4000ff1e0ff */
[----:B------:R-:W-:Y:S01]  /*19b0*/  ULEA UR8, UR6, UR4, 0x3 ;  /* 0x0000000406087291 */ /* 0x000fe2000f8e18ff */
[----:B------:R-:W-:Y:S01]  /*19c0*/  LOP3.LUT R15, R15, UR9, RZ, 0x3c, !PT ;  /* 0x000000090f0f7c12 */ /* 0x000fe2000f8e3cff */
[----:B------:R-:W-:Y:S02]  /*19d0*/  USHF.L.U32 UR35, UR16, 0x6, URZ ;  /* 0x0000000610237899 */ /* 0x000fe400080006ff */
[----:B------:R-:W-:Y:S01]  /*19e0*/  UIADD3.X UR27, UPT, UPT, URZ, UR23, URZ, UP1, !UPT ;  /* 0x00000017ff1b7290 */ /* 0x000fe20008ffe4ff */
[----:B-1----:R-:W-:Y:S01]  /*19f0*/  SHF.L.U32 R2, R15, 0x1f, RZ ;  /* 0x0000001f0f027819 */ /* 0x002fe200000006ff */
[----:B------:R-:W-:Y:S02]  /*1a00*/  UIADD3 UR32, UPT, UPT, UR32, 0x4400, URZ ;  /* 0x0000440020207890 */ /* 0x000fe4000fffe0ff */
[----:B------:R-:W-:Y:S01]  /*1a10*/  UIADD3.X UR21, UPT, UPT, URZ, UR23, URZ, UP0, !UPT ;  /* 0x00000017ff157290 */ /* 0x000fe200087fe4ff */
[----:B------:R1:W1:Y:S01]  /*1a20*/  SYNCS.PHASECHK.TRANS64.TRYWAIT P0, [UR8+0x88], R2 ;  /* 0x00008802ff0075a7 */ /* 0x0002620008001108 */
[----:B------:R-:W-:Y:S01]  /*1a30*/  ULEA UR8, UR17, UR4, 0xc ;  /* 0x0000000411087291 */ /* 0x000fe2000f8e60ff */
[----:B------:R-:W-:Y:S01]  /*1a40*/  UMOV UR18, 0x0 ;  /* 0x0000000000127882 */ /* 0x000fe20000000000 */
[----:B------:R-:W-:-:S02]  /*1a50*/  UMOV UR19, 0x10000000 ;  /* 0x1000000000137882 */ /* 0x000fc40000000000 */
[----:B------:R-:W-:Y:S01]  /*1a60*/  UIADD3 UR8, UPT, UPT, UR8, 0x26400, URZ ;  /* 0x0002640008087890 */ /* 0x000fe2000fffe0ff */
[----:B------:R1:W-:Y:S01]  /*1a70*/  UTMALDG.3D [UR32], [UR26], desc[UR18] ;  /* 0x000012201a0075b4 */ /* 0x0003e20008011000 */
[----:B------:R-:W-:Y:S01]  /*1a80*/  UMOV UR12, UR36 ;  /* 0x00000024000c7c82 */ /* 0x000fe20008000000 */
[----:B------:R-:W-:Y:S01]  /*1a90*/  UMOV UR9, UR33 ;  /* 0x0000002100097c82 */ /* 0x000fe20008000000 */
[----:B------:R-:W-:Y:S01]  /*1aa0*/  UMOV UR10, UR35 ;  /* 0x00000023000a7c82 */ /* 0x000fe20008000000 */
[----:B------:R-:W-:Y:S01]  /*1ab0*/  UIADD3 UR16, UPT, UPT, UR16, 0x1, URZ ;  /* 0x0000000110107890 */ /* 0x000fe2000fffe0ff */
[----:B------:R-:W-:Y:S01]  /*1ac0*/  UMOV UR24, UR5 ;  /* 0x0000000500187c82 */ /* 0x000fe20008000000 */
[----:B------:R-:W-:Y:S02]  /*1ad0*/  UMOV UR17, UR6 ;  /* 0x0000000600117c82 */ /* 0x000fe40008000000 */
[----:B------:R1:W-:Y:S01]  /*1ae0*/  UTMALDG.3D [UR8], [UR20], desc[UR18] ;  /* 0x00001208140075b4 */ /* 0x0003e20008011000 */
[----:B------:R-:W-:-:S09]  /*1af0*/  UISETP.NE.AND UP0, UPT, UR16, UR5, UPT ;  /* 0x000000051000728c */ /* 0x000fd2000bf05270 */
[----:B------:R-:W-:Y:S05]  /*1b00*/  BRA.U UP0, `(.L_x_26) ;  /* 0xfffffffd00607547 */ /* 0x000fea000b83ffff */
.L_x_21:
[----:B-1----:R-:W-:Y:S01]  /*1b10*/  ULEA UR8, UR6, UR4, 0x3 ;  /* 0x0000000406087291 */ /* 0x002fe2000f8e18ff */
[----:B------:R-:W-:Y:S01]  /*1b20*/  SHF.L.U32 R2, R15, 0x1f, RZ ;  /* 0x0000001f0f027819 */ /* 0x000fe200000006ff */
[----:B------:R-:W-:Y:S01]  /*1b30*/  @!P1 SYNCS.ARRIVE.TRANS64.A1T0 RZ, [UR4+0x128], RZ ;  /* 0x000128ffffff99a7 */ /* 0x000fe20008100004 */
[----:B------:R-:W-:-:S06]  /*1b40*/  UISETP.GT.AND UP0, UPT, UR15, UR14, UPT ;  /* 0x0000000e0f00728c */ /* 0x000fcc000bf04270 */
[----:B--2---:R1:W2:Y:S03]  /*1b50*/  SYNCS.PHASECHK.TRANS64.TRYWAIT P0, [UR8+0x88], R2 ;  /* 0x00008802ff0075a7 */ /* 0x0042a60008001108 */
[----:B------:R-:W-:Y:S05]  /*1b60*/  BRA.U !UP0, `(.L_x_27) ;  /* 0x0000000108ac7547 */ /* 0x000fea000b800000 */
[----:B------:R-:W-:Y:S01]  /*1b70*/  UIADD3 UR21, UPT, UPT, UR7, UR24, URZ ;  /* 0x0000001807157290 */ /* 0x000fe2000fffe0ff */
[----:B------:R-:W-:-:S11]  /*1b80*/  UMOV UR25, UR6 ;  /* 0x0000000600197c82 */ /* 0x000fd60008000000 */
.L_x_32:
[----:B-1----:R-:W-:Y:S01]  /*1b90*/  ULEA UR17, UR25, UR4, 0x3 ;  /* 0x0000000419117291 */ /* 0x002fe2000f8e18ff */
[----:B--2---:R-:W-:Y:S01]  /*1ba0*/  @!P5 MOV R3, 0x3000 ;  /* 0x000030000003d802 */ /* 0x004fe20000000f00 */
[----:B--2---:R-:W-:Y:S10]  /*1bb0*/  @P0 BRA `(.L_x_28) ;  /* 0x00000000000c0947 */ /* 0x004ff40003800000 */
[----:B------:R-:W-:-:S04]  /*1bc0*/  SHF.L.U32 R5, R15, 0x1f, RZ ;  /* 0x0000001f0f057819 */ /* 0x000fc800000006ff */
[----:B------:R-:W2:Y:S02]  /*1bd0*/  SYNCS.PHASECHK.TRANS64.TRYWAIT P0, [UR17+0x88], R5 ;  /* 0x00008805ff0075a7 */ /* 0x000ea40008001111 */
[----:B--2---:R-:W-:Y:S05]  /*1be0*/  @!P0 BRA `(.L_x_29) ;  /* 0x00000054008c8947 */ /* 0x004fea0003800000 */
.L_x_28:
[----:B------:R2:W-:Y:S01]  /*1bf0*/  @!P5 SYNCS.ARRIVE.TRANS64 RZ, [UR17], R3 ;  /* 0x00000003ffffd9a7 */ /* 0x0005e20008000011 */
[----:B------:R-:W-:Y:S04]  /*1c00*/  BSSY.RECONVERGENT B0, `(.L_x_30) ;  /* 0x0000003000007945 */ /* 0x000fe80003800200 */
[----:B------:R-:W-:Y:S05]  /*1c10*/  @P4 BRA `(.L_x_31) ;  /* 0x0000000000044947 */ /* 0x000fea0003800000 */
[----:B------:R-:W-:Y:S05]  /*1c20*/  BPT.TRAP 0x1 ;  /* 0x000000040000795c */ /* 0x000fea0000300000 */
.L_x_31:
[----:B------:R-:W-:Y:S05]  /*1c30*/  BSYNC.RECONVERGENT B0 ;  /* 0x0000000000007941 */ /* 0x000fea0003800200 */
.L_x_30:
        /* <DEDUP_REMOVED lines=10> */
[----:B------:R-:W-:Y:S01]  /*1ce0*/  UIADD3 UR16, UPT, UPT, UR16, 0x4400, URZ ;  /* 0x0000440010107890 */ /* 0x000fe2000fffe0ff */
[----:B-1----:R-:W-:Y:S01]  /*1cf0*/  SHF.L.U32 R2, R15, 0x1f, RZ ;  /* 0x0000001f0f027819 */ /* 0x002fe200000006ff */
[----:B------:R-:W-:Y:S02]  /*1d00*/  UIADD3.X UR31, UPT, UPT, URZ, UR23, URZ, UP1, !UPT ;  /* 0x00000017ff1f7290 */ /* 0x000fe40008ffe4ff */
[----:B------:R-:W-:Y:S01]  /*1d10*/  UIADD3.X UR29, UPT, UPT, URZ, UR23, URZ, UP0, !UPT ;  /* 0x00000017ff1d7290 */ /* 0x000fe200087fe4ff */
[----:B------:R1:W1:Y:S01]  /*1d20*/  SYNCS.PHASECHK.TRANS64.TRYWAIT P0, [UR8+0x88], R2 ;  /* 0x00008802ff0075a7 */ /* 0x0002620008001108 */
[----:B------:R-:W-:Y:S01]  /*1d30*/  ULEA UR8, UR25, UR4, 0xc ;  /* 0x0000000419087291 */ /* 0x000fe2000f8e60ff */
[----:B------:R-:W-:Y:S01]  /*1d40*/  UMOV UR26, 0x0 ;  /* 0x00000000001a7882 */ /* 0x000fe20000000000 */
[----:B------:R-:W-:-:S02]  /*1d50*/  UMOV UR27, 0x10000000 ;  /* 0x10000000001b7882 */ /* 0x000fc40000000000 */
[----:B------:R-:W-:Y:S01]  /*1d60*/  UIADD3 UR8, UPT, UPT, UR8, 0x26400, URZ ;  /* 0x0002640008087890 */ /* 0x000fe2000fffe0ff */
[----:B------:R-:W-:Y:S01]  /*1d70*/  UMOV UR18, UR34 ;  /* 0x0000002200127c82 */ /* 0x000fe20008000000 */
[----:B------:R-:W-:Y:S01]  /*1d80*/  UMOV UR20, UR36 ;  /* 0x0000002400147c82 */ /* 0x000fe20008000000 */
[----:B------:R-:W-:Y:S01]  /*1d90*/  UMOV UR12, UR36 ;  /* 0x00000024000c7c82 */ /* 0x000fe20008000000 */
[----:B------:R-:W-:Y:S01]  /*1da0*/  UMOV UR9, UR17 ;  /* 0x0000001100097c82 */ /* 0x000fe20008000000 */
[----:B------:R-:W-:Y:S01]  /*1db0*/  UMOV UR10, UR19 ;  /* 0x00000013000a7c82 */ /* 0x000fe20008000000 */
[----:B------:R1:W-:Y:S01]  /*1dc0*/  UTMALDG.3D [UR16], [UR30], desc[UR26] ;  /* 0x00001a101e0075b4 */ /* 0x0003e20008011000 */
[----:B------:R-:W-:Y:S01]  /*1dd0*/  UIADD3 UR24, UPT, UPT, UR24, 0x1, URZ ;  /* 0x0000000118187890 */ /* 0x000fe2000fffe0ff */
[----:B------:R-:W-:-:S03]  /*1de0*/  UMOV UR25, UR6 ;  /* 0x0000000600197c82 */ /* 0x000fc60008000000 */
[----:B------:R-:W-:Y:S01]  /*1df0*/  UISETP.NE.AND UP0, UPT, UR24, UR21, UPT ;  /* 0x000000151800728c */ /* 0x000fe2000bf05270 */
[----:B------:R1:W-:Y:S08]  /*1e00*/  UTMALDG.3D [UR8], [UR28], desc[UR26] ;  /* 0x00001a081c0075b4 */ /* 0x0003f00008011000 */
[----:B------:R-:W-:Y:S05]  /*1e10*/  BRA.U UP0, `(.L_x_32) ;  /* 0xfffffffd005c7547 */ /* 0x000fea000b83ffff */
.L_x_27:
[C---:B-1----:R-:W-:Y:S01]  /*1e20*/  LEA R2, R14.reuse, UR4, 0x3 ;  /* 0x000000040e027c11 */ /* 0x042fe2000f8e18ff */
[----:B------:R-:W-:Y:S01]  /*1e30*/  NOP ;  /* 0x0000000000007918 */ /* 0x000fe20000000000 */
[----:B--2---:R-:W-:Y:S02]  /*1e40*/  SHF.L.U32 R3, R13, 0x1f, RZ ;  /* 0x0000001f0d037819 */ /* 0x004fe400000006ff */
[----:B------:R-:W-:Y:S02]  /*1e50*/  LEA R4, R14, UR4, 0x4 ;  /* 0x000000040e047c11 */ /* 0x000fe4000f8e20ff */
[----:B------:R-:W1:Y:S02]  /*1e60*/  SYNCS.PHASECHK.TRANS64.TRYWAIT P0, [R2+URZ+0x130], R3 ;  /* 0x00013003020075a7 */ /* 0x000e6400080011ff */
[----:B-1----:R-:W-:Y:S05]  /*1e70*/  @!P0 BRA `(.L_x_33) ;  /* 0x0000005400008947 */ /* 0x002fea0003800000 */
.L_x_112:
[----:B------:R-:W2:Y:S01]  /*1e80*/  LDS.128 R4, [R4+0x1c0] ;  /* 0x0001c00004047984 */ /* 0x000ea20000000c00 */
[----:B---3--:R-:W-:Y:S01]  /*1e90*/  ISETP.GE.AND P0, PT, R72, 0x1, PT ;  /* 0x000000014800780c */ /* 0x008fe20003f06270 */
[----:B-1----:R-:W-:Y:S01]  /*1ea0*/  VIADD R2, R2, 0x140 ;  /* 0x0000014002027836 */ /* 0x002fe20000000000 */
[----:B------:R-:W-:Y:S01]  /*1eb0*/  @!PT LDS RZ, [RZ] ;  /* 0x00000000fffff984 */ /* 0x000fe20000000800 */
[----:B------:R-:W-:Y:S01]  /*1ec0*/  @!PT LDS RZ, [RZ] ;  /* 0x00000000fffff984 */ /* 0x000fe20000000800 */
[----:B------:R-:W-:Y:S01]  /*1ed0*/  @!PT LDS RZ, [RZ] ;  /* 0x00000000fffff984 */ /* 0x000fe20000000800 */
[----:B------:R-:W-:Y:S01]  /*1ee0*/  @!PT LDS RZ, [RZ] ;  /* 0x00000000fffff984 */ /* 0x000fe20000000800 */
[----:B------:R1:W-:Y:S06]  /*1ef0*/  MEMBAR.ALL.CTA ;  /* 0x0000000000007992 */ /* 0x0003ec0000008000 */
[----:B-1----:R-:W1:Y:S01]  /*1f00*/  FENCE.VIEW.ASYNC.S ;  /* 0x00000000000073c6 */ /* 0x002e620000000000 */
[----:B------:R-:W-:-:S04]  /*1f10*/  PRMT R2, RZ, 0x654, R2 ;  /* 0x00000654ff027816 */ /* 0x000fc80000000002 */
[----:B-1----:R1:W-:Y:S01]  /*1f20*/  SYNCS.ARRIVE.TRANS64.RED.A1T0 RZ, [R2+URZ], RZ ;  /* 0x000000ff02ff79a7 */ /* 0x0023e200081004ff */
[----:B--2---:R-:W-:-:S13]  /*1f30*/  LOP3.LUT P2, RZ, R6, 0x1, RZ, 0xc0, !PT ;  /* 0x0000000106ff7812 */ /* 0x004fda000784c0ff */
[----:B------:R-:W-:Y:S01]  /*1f40*/  @P2 SHF.R.U32.HI R3, RZ, 0x10, R5 ;  /* 0x00000010ff032819 */ /* 0x000fe20000011605 */
[----:B------:R-:W-:Y:S01]  /*1f50*/  VOTEU.ANY UP0, P2 ;  /* 0x0000000000ff7886 */ /* 0x000fe20001000100 */
[----:B------:R-:W-:Y:S02]  /*1f60*/  @P2 MOV R11, R4 ;  /* 0x00000004000b2202 */ /* 0x000fe40000000f00 */
[----:B------:R-:W-:Y:S02]  /*1f70*/  @P2 R2UR.BROADCAST UR8, R3 ;  /* 0x00000000030822ca */ /* 0x000fe400008e0000 */
[----:B------:R-:W-:-:S11]  /*1f80*/  @P2 LOP3.LUT R8, R5, 0xffff, RZ, 0xc0, !PT ;  /* 0x0000ffff05082812 */ /* 0x000fd600078ec0ff */
[----:B------:R-:W-:Y:S01]  /*1f90*/  @UP0 UMOV UR36, UR8 ;  /* 0x0000000800240c82 */ /* 0x000fe20008000000 */
[----:B-1----:R-:W-:Y:S05]  /*1fa0*/  @!P0 BRA `(.L_x_34) ;  /* 0x0000000000b88947 */ /* 0x002fea0003800000 */
[----:B------:R-:W4:Y:S01]  /*1fb0*/  LDC.64 R4, c[0x0][0xb18] ;  /* 0x0002c600ff047b82 */ /* 0x000f220000000a00 */
[----:B------:R-:W-:-:S07]  /*1fc0*/  ISETP.NE.AND P3, PT, R72, 0x1, PT ;  /* 0x000000014800780c */ /* 0x000fce0003f65270 */
[----:B------:R-:W1:Y:S08]  /*1fd0*/  LDC.64 R6, c[0x0][0xb10] ;  /* 0x0002c400ff067b82 */ /* 0x000e700000000a00 */
[----:B------:R-:W2:Y:S08]  /*1fe0*/  LDC R16, c[0x0][0xb20] ;  /* 0x0002c800ff107b82 */ /* 0x000eb00000000800 */
[----:B------:R-:W3:Y:S01]  /*1ff0*/  LDC R18, c[0x0][0xb0c] ;  /* 0x0002c300ff127b82 */ /* 0x000ee20000000800 */
[----:B----4-:R-:W-:Y:S01]  /*2000*/  IMAD.HI.U32 R17, R0, R5, RZ ;  /* 0x0000000500117227 */ /* 0x010fe200078e00ff */
[----:B------:R-:W-:-:S03]  /*2010*/  ISETP.NE.AND P0, PT, R4, 0x1, PT ;  /* 0x000000010400780c */ /* 0x000fc60003f05270 */
[----:B------:R-:W-:-:S03]  /*2020*/  IMAD.HI.U32 R5, R8, R5, RZ ;  /* 0x0000000508057227 */ /* 0x000fc600078e00ff */
[----:B------:R-:W4:Y:S01]  /*2030*/  LDC.64 R2, c[0x0][0xb28] ;  /* 0x0002ca00ff027b82 */ /* 0x000f220000000a00 */
[----:B-1----:R-:W-:-:S04]  /*2040*/  IMAD.HI.U32 R20, R9, R6, RZ ;  /* 0x0000000609147227 */ /* 0x002fc800078e00ff */
[----:B------:R-:W-:Y:S01]  /*2050*/  IMAD.HI.U32 R22, R11, R6, RZ ;  /* 0x000000060b167227 */ /* 0x000fe200078e00ff */
[----:B------:R-:W-:Y:S02]  /*2060*/  SHF.R.U32.HI R20, RZ, R7, R20 ;  /* 0x00000007ff147219 */ /* 0x000fe40000011614 */
[-C--:B--2---:R-:W-:Y:S02]  /*2070*/  SHF.R.U32.HI R17, RZ, R16.reuse, R17 ;  /* 0x00000010ff117219 */ /* 0x084fe40000011611 */
[----:B------:R-:W-:Y:S02]  /*2080*/  SHF.R.U32.HI R5, RZ, R16, R5 ;  /* 0x00000010ff057219 */ /* 0x000fe40000011605 */
[----:B------:R-:W-:Y:S02]  /*2090*/  SEL R17, R0, R17, !P0 ;  /* 0x0000001100117207 */ /* 0x000fe40004000000 */
[----:B------:R-:W-:Y:S02]  /*20a0*/  SHF.R.U32.HI R22, RZ, R7, R22 ;  /* 0x00000007ff167219 */ /* 0x000fe40000011616 */
[----:B---3--:R-:W-:-:S02]  /*20b0*/  ISETP.NE.AND P1, PT, R18, 0x1, PT ;  /* 0x000000011200780c */ /* 0x008fc40003f25270 */
[----:B------:R-:W-:Y:S02]  /*20c0*/  SEL R5, R8, R5, !P0 ;  /* 0x0000000508057207 */ /* 0x000fe40004000000 */
[----:B------:R-:W-:Y:S02]  /*20d0*/  SEL R19, R9, R20, !P1 ;  /* 0x0000001409137207 */ /* 0x000fe40004800000 */
[----:B------:R-:W-:Y:S01]  /*20e0*/  SEL R7, R11, R22, !P1 ;  /* 0x000000160b077207 */ /* 0x000fe20004800000 */
[----:B----4-:R-:W-:-:S04]  /*20f0*/  IMAD.HI.U32 R20, R17, R2, RZ ;  /* 0x0000000211147227 */ /* 0x010fc800078e00ff */
[----:B------:R-:W-:Y:S01]  /*2100*/  IMAD.HI.U32 R6, R19, R2, RZ ;  /* 0x0000000213067227 */ /* 0x000fe200078e00ff */
[----:B------:R-:W-:-:S04]  /*2110*/  @P3 SHF.R.U32.HI R17, RZ, R3, R20 ;  /* 0x00000003ff113219 */ /* 0x000fc80000011614 */
[----:B------:R-:W-:Y:S01]  /*2120*/  @P3 SHF.R.U32.HI R19, RZ, R3, R6 ;  /* 0x00000003ff133219 */ /* 0x000fe20000011606 */
[----:B------:R-:W-:-:S04]  /*2130*/  IMAD R17, R72, R17, RZ ;  /* 0x0000001148117224 */ /* 0x000fc800078e02ff */
[----:B------:R-:W-:Y:S01]  /*2140*/  IMAD R6, R72, R19, RZ ;  /* 0x0000001348067224 */ /* 0x000fe200078e02ff */
[C---:B------:R-:W-:Y:S02]  /*2150*/  ISETP.GE.AND P0, PT, R5.reuse, R17, PT ;  /* 0x000000110500720c */ /* 0x040fe40003f06270 */
[----:B------:R-:W-:Y:S02]  /*2160*/  IADD3 R17, PT, PT, -R5, RZ, RZ ;  /* 0x000000ff05117210 */ /* 0x000fe40007ffe1ff */
[----:B------:R-:W-:Y:S01]  /*2170*/  ISETP.GE.OR P0, PT, R7, R6, P0 ;  /* 0x000000060700720c */ /* 0x000fe20000706670 */
[----:B------:R-:W-:-:S04]  /*2180*/  IMAD.HI.U32 R6, R5, R2, RZ ;  /* 0x0000000205067227 */ /* 0x000fc800078e00ff */
[----:B------:R-:W-:Y:S01]  /*2190*/  IMAD R8, R4, R17, R8 ;  /* 0x0000001104087224 */ /* 0x000fe200078e0208 */
[----:B------:R-:W-:-:S04]  /*21a0*/  SHF.R.U32.HI R6, RZ, R3, R6 ;  /* 0x00000003ff067219 */ /* 0x000fc80000011606 */
[----:B------:R-:W-:-:S03]  /*21b0*/  SEL R6, R5, R6, !P3 ;  /* 0x0000000605067207 */ /* 0x000fc60005800000 */
[----:B------:R-:W-:-:S04]  /*21c0*/  @!P0 IMAD.HI.U32 R16, R7, R2, RZ ;  /* 0x0000000207108227 */ /* 0x000fc800078e00ff */
[----:B------:R-:W-:Y:S01]  /*21d0*/  IMAD.MOV R2, RZ, RZ, -R6 ;  /* 0x000000ffff027224 */ /* 0x000fe200078e0a06 */
[----:B------:R-:W-:-:S03]  /*21e0*/  @!P0 SHF.R.U32.HI R16, RZ, R3, R16 ;  /* 0x00000003ff108219 */ /* 0x000fc60000011610 */
[----:B------:R-:W-:Y:S01]  /*21f0*/  IMAD R2, R72, R2, R5 ;  /* 0x0000000248027224 */ /* 0x000fe200078e0205 */
[----:B------:R-:W-:-:S05]  /*2200*/  @!P0 SEL R3, R7, R16, !P3 ;  /* 0x0000001007038207 */ /* 0x000fca0005800000 */
[--C-:B------:R-:W-:Y:S02]  /*2210*/  @!P0 IMAD.IADD R6, R6, 0x1, -R3.reuse ;  /* 0x0000000106068824 */ /* 0x100fe400078e0a03 */
[----:B------:R-:W-:Y:S01]  /*2220*/  @!P0 IMAD R3, R2, R19, R3 ;  /* 0x0000001302038224 */ /* 0x000fe200078e0203 */
[----:B------:R-:W-:Y:S01]  /*2230*/  IADD3 R2, PT, PT, -R7, RZ, RZ ;  /* 0x000000ff07027210 */ /* 0x000fe20007ffe1ff */
[----:B------:R-:W-:Y:S02]  /*2240*/  @!P0 IMAD R5, R72, R6, R7 ;  /* 0x0000000648058224 */ /* 0x000fe400078e0207 */
[----:B------:R-:W-:Y:S02]  /*2250*/  @!P0 IMAD.MOV.U32 R7, RZ, RZ, R3 ;  /* 0x000000ffff078224 */ /* 0x000fe400078e0003 */
[----:B------:R-:W-:Y:S02]  /*2260*/  IMAD R2, R18, R2, R11 ;  /* 0x0000000212027224 */ /* 0x000fe400078e020b */
[----:B------:R-:W-:-:S02]  /*2270*/  IMAD R8, R5, R4, R8 ;  /* 0x0000000405087224 */ /* 0x000fc400078e0208 */
[----:B------:R-:W-:Y:S02]  /*2280*/  IMAD R11, R7, R18, R2 ;  /* 0x00000012070b7224 */ /* 0x000fe400078e0202 */
.L_x_34:
[----:B------:R-:W1:Y:S02]  /*2290*/  LDCU UR8, c[0x0][0xb30] ;  /* 0x00016600ff0877ac */ /* 0x000e640008000800 */
[----:B-1----:R-:W-:-:S09]  /*22a0*/  UISETP.NE.AND UP0, UPT, UR8, 0x1, UPT ;  /* 0x000000010800788c */ /* 0x002fd2000bf05270 */
[----:B------:R-:W-:Y:S05]  /*22b0*/  BRA.U UP0, `(.L_x_35) ;  /* 0x0000000100407547 */ /* 0x000fea000b800000 */
[----:B------:R-:W1:Y:S08]  /*22c0*/  LDC.64 R4, c[0x0][0xb10] ;  /* 0x0002c400ff047b82 */ /* 0x000e700000000a00 */
[----:B------:R-:W2:Y:S08]  /*22d0*/  LDC.64 R2, c[0x0][0xb18] ;  /* 0x0002c600ff027b82 */ /* 0x000eb00000000a00 */
[----:B------:R-:W3:Y:S08]  /*22e0*/  LDC R6, c[0x0][0xb20] ;  /* 0x0002c800ff067b82 */ /* 0x000ef00000000800 */
[----:B------:R-:W4:Y:S01]  /*22f0*/  LDC R16, c[0x0][0xb0c] ;  /* 0x0002c300ff107b82 */ /* 0x000f220000000800 */
[----:B-1----:R-:W-:-:S05]  /*2300*/  IMAD.HI.U32 R4, R11, R4, RZ ;  /* 0x000000040b047227 */ /* 0x002fca00078e00ff */
[----:B------:R-:W-:Y:S01]  /*2310*/  SHF.R.U32.HI R4, RZ, R5, R4 ;  /* 0x00000005ff047219 */ /* 0x000fe20000011604 */
[----:B--2---:R-:W-:Y:S01]  /*2320*/  IMAD.HI.U32 R3, R8, R3, RZ ;  /* 0x0000000308037227 */ /* 0x004fe200078e00ff */
[----:B------:R-:W-:-:S04]  /*2330*/  ISETP.NE.AND P0, PT, R2, 0x1, PT ;  /* 0x000000010200780c */ /* 0x000fc80003f05270 */
[----:B---3--:R-:W-:-:S04]  /*2340*/  SHF.R.U32.HI R3, RZ, R6, R3 ;  /* 0x00000006ff037219 */ /* 0x008fc80000011603 */
[----:B------:R-:W-:Y:S02]  /*2350*/  SEL R3, R8, R3, !P0 ;  /* 0x0000000308037207 */ /* 0x000fe40004000000 */
[----:B----4-:R-:W-:-:S04]  /*2360*/  ISETP.NE.AND P1, PT, R16, 0x1, PT ;  /* 0x000000011000780c */ /* 0x010fc80003f25270 */
[----:B------:R-:W-:-:S05]  /*2370*/  SEL R4, R11, R4, !P1 ;  /* 0x000000040b047207 */ /* 0x000fca0004800000 */
[----:B------:R-:W-:Y:S02]  /*2380*/  IMAD.IADD R5, R3, 0x1, -R4 ;  /* 0x0000000103057824 */ /* 0x000fe400078e0a04 */
[----:B------:R-:W-:Y:S02]  /*2390*/  IMAD.IADD R3, R4, 0x1, -R3 ;  /* 0x0000000104037824 */ /* 0x000fe400078e0a03 */
[----:B------:R-:W-:Y:S02]  /*23a0*/  IMAD R11, R5, R16, R11 ;  /* 0x00000010050b7224 */ /* 0x000fe400078e020b */
[----:B------:R-:W-:-:S07]  /*23b0*/  IMAD R8, R3, R2, R8 ;  /* 0x0000000203087224 */ /* 0x000fce00078e0208 */
.L_x_35:
[----:B------:R-:W-:Y:S01]  /*23c0*/  VIADD R14, R14, 0x1 ;  /* 0x000000010e0e7836 */ /* 0x000fe20000000000 */
[----:B------:R-:W-:Y:S01]  /*23d0*/  PLOP3.LUT P1, PT, PT, PT, PT, 0x80, 0x8 ;  /* 0x000000000008781c */ /* 0x000fe20003f2f070 */
[----:B------:R-:W-:Y:S02]  /*23e0*/  IMAD.IADD R165, R11, 0x1, R154 ;  /* 0x000000010ba57824 */ /* 0x000fe400078e029a */
[----:B------:R-:W-:Y:S01]  /*23f0*/  IMAD.IADD R155, R8, 0x1, R143 ;  /* 0x00000001089b7824 */ /* 0x000fe200078e028f */
[----:B------:R-:W-:-:S04]  /*2400*/  ISETP.NE.AND P0, PT, R14, 0x2, PT ;  /* 0x000000020e00780c */ /* 0x000fc80003f05270 */
[----:B------:R-:W-:Y:S02]  /*2410*/  SEL R2, RZ, 0x1, P0 ;  /* 0x00000001ff027807 */ /* 0x000fe40000000000 */
[----:B------:R-:W-:Y:S02]  /*2420*/  SEL R14, R14, RZ, P0 ;  /* 0x000000ff0e0e7207 */ /* 0x000fe40000000000 */
[----:B------:R-:W-:Y:S01]  /*2430*/  LOP3.LUT R13, R13, R2, RZ, 0x3c, !PT ;  /* 0x000000020d0d7212 */ /* 0x000fe200078e3cff */
[----:B------:R-:W-:Y:S06]  /*2440*/  @P2 BRA `(.L_x_36) ;  /* 0xfffffff000982947 */ /* 0x000fec000383ffff */
[----:B------:R-:W-:Y:S01]  /*2450*/  UIADD3 UR4, UPT, UPT, UR4, 0x88, URZ ;  /* 0x0000008804047890 */ /* 0x000fe2000fffe0ff */
[----:B------:R-:W-:-:S03]  /*2460*/  SHF.L.U32 R3, R15, 0x1f, RZ ;  /* 0x0000001f0f037819 */ /* 0x000fc600000006ff */
[----:B------:R-:W-:-:S09]  /*2470*/  ULEA UR5, UR6, UR4, 0x3 ;  /* 0x0000000406057291 */ /* 0x000fd2000f8e18ff */
[----:B------:R-:W1:Y:S02]  /*2480*/  SYNCS.PHASECHK.TRANS64.TRYWAIT P0, [UR5], R3 ;  /* 0x00000003ff0075a7 */ /* 0x000e640008001105 */
[----:B-1----:R-:W-:Y:S05]  /*2490*/  @!P0 BRA `(.L_x_37) ;  /* 0x0000004c008c8947 */ /* 0x002fea0003800000 */
.L_x_114:
[----:B------:R-:W-:-:S04]  /*24a0*/  UIADD3 UR6, UPT, UPT, UR6, 0x1, URZ ;  /* 0x0000000106067890 */ /* 0x000fc8000fffe0ff */
[----:B------:R-:W-:-:S04]  /*24b0*/  UISETP.NE.AND UP0, UPT, UR6, 0x11, UPT ;  /* 0x000000110600788c */ /* 0x000fc8000bf05270 */
[----:B------:R-:W-:Y:S02]  /*24c0*/  USEL UR7, URZ, 0x1, UP0 ;  /* 0x00000001ff077887 */ /* 0x000fe40008000000 */
[----:B------:R-:W-:-:S04]  /*24d0*/  USEL UR6, UR6, URZ, UP0 ;  /* 0x000000ff06067287 */ /* 0x000fc80008000000 */
[----:B------:R-:W-:Y:S01]  /*24e0*/  ULEA UR5, UR6, UR4, 0x3 ;  /* 0x0000000406057291 */ /* 0x000fe2000f8e18ff */
[----:B------:R-:W-:-:S04]  /*24f0*/  LOP3.LUT R2, R15, UR7, RZ, 0x3c, !PT ;  /* 0x000000070f027c12 */ /* 0x000fc8000f8e3cff */
[----:B-1----:R-:W-:-:S04]  /*2500*/  SHF.L.U32 R3, R2, 0x1f, RZ ;  /* 0x0000001f02037819 */ /* 0x002fc800000006ff */
[----:B------:R-:W1:Y:S02]  /*2510*/  SYNCS.PHASECHK.TRANS64.TRYWAIT P0, [UR5], R3 ;  /* 0x00000003ff0075a7 */ /* 0x000e640008001105 */
[----:B-1----:R-:W-:Y:S05]  /*2520*/  @!P0 BRA `(.L_x_38) ;  /* 0x0000004c00808947 */ /* 0x002fea0003800000 */
.L_x_116:
        /* <DEDUP_REMOVED lines=9> */
.L_x_118:
        /* <DEDUP_REMOVED lines=9> */
.L_x_120:
        /* <DEDUP_REMOVED lines=9> */
.L_x_122:
        /* <DEDUP_REMOVED lines=9> */
.L_x_124:
        /* <DEDUP_REMOVED lines=9> */
.L_x_126:
        /* <DEDUP_REMOVED lines=9> */
.L_x_128:
        /* <DEDUP_REMOVED lines=9> */
.L_x_130:
        /* <DEDUP_REMOVED lines=9> */
.L_x_132:
        /* <DEDUP_REMOVED lines=9> */
.L_x_134:
        /* <DEDUP_REMOVED lines=9> */
.L_x_136:
        /* <DEDUP_REMOVED lines=9> */
.L_x_138:
        /* <DEDUP_REMOVED lines=9> */
.L_x_140:
        /* <DEDUP_REMOVED lines=9> */
.L_x_142:
        /* <DEDUP_REMOVED lines=9> */
.L_x_144:
[----:B------:R-:W-:-:S04]  /*2d10*/  UIADD3 UR6, UPT, UPT, UR6, 0x1, URZ ;  /* 0x0000000106067890 */ /* 0x000fc8000fffe0ff */
[----:B------:R-:W-:-:S04]  /*2d20*/  UISETP.NE.AND UP0, UPT, UR6, 0x11, UPT ;  /* 0x000000110600788c */ /* 0x000fc8000bf05270 */
[----:B------:R-:W-:Y:S02]  /*2d30*/  USEL UR5, URZ, 0x1, UP0 ;  /* 0x00000001ff057887 */ /* 0x000fe40008000000 */
[----:B------:R-:W-:-:S04]  /*2d40*/  USEL UR6, UR6, URZ, UP0 ;  /* 0x000000ff06067287 */ /* 0x000fc80008000000 */
[----:B------:R-:W-:Y:S01]  /*2d50*/  ULEA UR6, UR6, UR4, 0x3 ;  /* 0x0000000406067291 */ /* 0x000fe2000f8e18ff */
[----:B-1----:R-:W-:-:S04]  /*2d60*/  LOP3.LUT R3, R2, UR5, RZ, 0x3c, !PT ;  /* 0x0000000502037c12 */ /* 0x002fc8000f8e3cff */
[----:B------:R-:W-:Y:S01]  /*2d70*/  SHF.L.U32 R3, R3, 0x1f, RZ ;  /* 0x0000001f03037819 */ /* 0x000fe200000006ff */
[----:B----4-:R-:W-:-:S07]  /*2d80*/  IMAD.U32 R0, RZ, RZ, UR6 ;  /* 0x00000006ff007e24 */ /* 0x010fce000f8e00ff */
.L_x_53:
[----:B-1----:R1:W2:Y:S02]  /*2d90*/  SYNCS.PHASECHK.TRANS64.TRYWAIT P0, [R0+URZ], R3 ;  /* 0x00000003000075a7 */ /* 0x0022a400080011ff */
[----:B--2---:R-:W-:Y:S05]  /*2da0*/  @!P0 NANOSLEEP.SYNCS 0x989680 ;  /* 0x009896800000895d */ /* 0x004fea0003900000 */
[----:B------:R-:W2:Y:S02]  /*2db0*/  @!P0 SYNCS.PHASECHK.TRANS64 P0, [R0+URZ], R3 ;  /* 0x00000003000085a7 */ /* 0x000ea400080010ff */
[----:B--2---:R-:W-:Y:S05]  /*2dc0*/  @P0 EXIT ;  /* 0x000000000000094d */ /* 0x004fea0003800000 */
[----:B------:R-:W-:Y:S05]  /*2dd0*/  BRA `(.L_x_53) ;  /* 0xfffffffc00ec7947 */ /* 0x000fea000383ffff */
.L_x_18:
[----:B------:R-:W-:-:S04]  /*2de0*/  UISETP.NE.AND UP1, UPT, UR37, URZ, UPT ;  /* 0x000000ff2500728c */ /* 0x000fc8000bf25270 */
[----:B------:R-:W-:-:S09]  /*2df0*/  UISETP.NE.OR UP1, UPT, UR8, 0x1, UP1 ;  /* 0x000000010800788c */ /* 0x000fd20008f25670 */
[----:B------:R-:W-:Y:S05]  /*2e00*/  BRA.U UP1, `(.L_x_54) ;  /* 0x0000000501487547 */ /* 0x000fea000b800000 */
[----:B------:R-:W-:Y:S01]  /*2e10*/  ISETP.NE.AND P2, PT, R2, RZ, PT ;  /* 0x000000ff0200720c */ /* 0x000fe20003f45270 */
[----:B------:R-:W-:Y:S01]  /*2e20*/  IMAD.MOV.U32 R12, RZ, RZ, 0x1 ;  /* 0x00000001ff0c7424 */ /* 0x000fe200078e00ff */
[----:B------:R-:W-:Y:S02]  /*2e30*/  CS2R R10, SRZ ;  /* 0x00000000000a7805 */ /* 0x000fe4000001ff00 */
[----:B------:R-:W-:Y:S01]  /*2e40*/  CS2R R8, SRZ ;  /* 0x0000000000087805 */ /* 0x000fe2000001ff00 */
[----:B------:R-:W-:Y:S01]  /*2e50*/  UMOV UR4, 0x400 ;  /* 0x0000040000047882 */ /* 0x000fe20000000000 */
[----:B------:R-:W-:Y:S01]  /*2e60*/  UMOV UR6, URZ ;  /* 0x000000ff00067c82 */ /* 0x000fe20008000000 */
[----:B------:R-:W-:-:S12]  /*2e70*/  ULEA UR37, UR37, UR4, 0x18 ;  /* 0x0000000425257291 */ /* 0x000fd8000f8ec0ff */
.L_x_58:
[----:B------:R-:W-:Y:S02]  /*2e80*/  LEA R0, R8, UR37, 0x3 ;  /* 0x0000002508007c11 */ /* 0x000fe4000f8e18ff */
[----:B------:R-:W-:-:S03]  /*2e90*/  SHF.L.U32 R5, R9, 0x1f, RZ ;  /* 0x0000001f09057819 */ /* 0x000fc600000006ff */
[----:B------:R-:W-:Y:S01]  /*2ea0*/  VIADD R4, R0, 0x1a0 ;  /* 0x000001a000047836 */ /* 0x000fe20000000000 */
[----:B------:R-:W1:Y:S02]  /*2eb0*/  SYNCS.PHASECHK.TRANS64.TRYWAIT P0, [R0+URZ+0x190], R5 ;  /* 0x00019005000075a7 */ /* 0x000e6400080011ff */
[----:B-1----:R-:W-:Y:S05]  /*2ec0*/  @!P0 BRA `(.L_x_55) ;  /* 0x0000004800808947 */ /* 0x002fea0003800000 */
.L_x_145:
[----:B------:R-:W-:Y:S01]  /*2ed0*/  ULEA UR5, UR6, UR37, 0x3 ;  /* 0x0000002506057291 */ /* 0x000fe2000f8e18ff */
[----:B------:R-:W-:Y:S02]  /*2ee0*/  PRMT R4, RZ, 0x654, R4 ;  /* 0x00000654ff047816 */ /* 0x000fe40000000004 */
[----:B-1----:R-:W-:Y:S01]  /*2ef0*/  SHF.L.U32 R5, R12, 0x1f, RZ ;  /* 0x0000001f0c057819 */ /* 0x002fe200000006ff */
[----:B------:R-:W-:Y:S01]  /*2f00*/  UIADD3 UR4, UPT, UPT, UR5, 0x130, URZ ;  /* 0x0000013005047890 */ /* 0x000fe2000fffe0ff */
[----:B------:R1:W-:Y:S05]  /*2f10*/  SYNCS.ARRIVE.TRANS64.RED.A1T0 RZ, [R4+URZ], RZ ;  /* 0x000000ff04ff79a7 */ /* 0x0003ea00081004ff */
[----:B------:R-:W-:Y:S01]  /*2f20*/  IMAD.U32 R7, RZ, RZ, UR4 ;  /* 0x00000004ff077e24 */ /* 0x000fe2000f8e00ff */
[----:B------:R-:W2:Y:S04]  /*2f30*/  SYNCS.PHASECHK.TRANS64.TRYWAIT P0, [UR5+0x140], R5 ;  /* 0x00014005ff0075a7 */ /* 0x000ea80008001105 */
[----:B------:R-:W-:Y:S01]  /*2f40*/  PRMT R6, R2, 0x654, R7 ;  /* 0x0000065402067816 */ /* 0x000fe20000000007 */
[----:B-1----:R-:W-:Y:S01]  /*2f50*/  @!P2 IMAD.MOV.U32 R4, RZ, RZ, 0x10 ;  /* 0x00000010ff04a424 */ /* 0x002fe200078e00ff */
[----:B--2---:R-:W-:Y:S06]  /*2f60*/  @!P0 BRA `(.L_x_56) ;  /* 0x00000048006c8947 */ /* 0x004fec0003800000 */
.L_x_147:
[----:B------:R-:W-:Y:S01]  /*2f70*/  ULEA UR4, UR6, UR37, 0x4 ;  /* 0x0000002506047291 */ /* 0x000fe2000f8e20ff */
[----:B------:R-:W-:Y:S01]  /*2f80*/  SEL R3, R6, R3, !P2 ;  /* 0x0000000306037207 */ /* 0x000fe20005000000 */
[----:B------:R-:W-:Y:S01]  /*2f90*/  UIADD3 UR5, UPT, UPT, UR5, 0x130, URZ ;  /* 0x0000013005057890 */ /* 0x000fe2000fffe0ff */
[----:B-1----:R-:W-:Y:S01]  /*2fa0*/  LEA R0, R11, UR37, 0x3 ;  /* 0x000000250b007c11 */ /* 0x002fe2000f8e18ff */
[----:B------:R-:W-:Y:S01]  /*2fb0*/  UIADD3 UR4, UPT, UPT, UR4, 0x1c0, URZ ;  /* 0x000001c004047890 */ /* 0x000fe2000fffe0ff */
[----:B------:R-:W-:Y:S01]  /*2fc0*/  SHF.L.U32 R5, R10, 0x1f, RZ ;  /* 0x0000001f0a057819 */ /* 0x000fe200000006ff */
[----:B------:R1:W-:Y:S01]  /*2fd0*/  @!P2 SYNCS.ARRIVE.TRANS64.RED RZ, [R3+URZ], R4 ;  /* 0x0000000403ffa9a7 */ /* 0x0003e200080004ff */
[----:B------:R-:W-:Y:S01]  /*2fe0*/  UIADD3 UR6, UPT, UPT, UR6, 0x1, URZ ;  /* 0x0000000106067890 */ /* 0x000fe2000fffe0ff */
[----:B------:R-:W-:-:S03]  /*2ff0*/  VIADD R8, R8, 0x1 ;  /* 0x0000000108087836 */ /* 0x000fc60000000000 */
[----:B------:R-:W-:Y:S02]  /*3000*/  UISETP.NE.AND UP0, UPT, UR6, 0x2, UPT ;  /* 0x000000020600788c */ /* 0x000fe4000bf05270 */
[----:B------:R-:W-:Y:S06]  /*3010*/  UGETNEXTWORKID.BROADCAST [UR4], [UR5] ;  /* 0x00000000040073ca */ /* 0x000fec0008000100 */
[----:B------:R-:W-:Y:S01]  /*3020*/  USEL UR4, URZ, 0x1, UP0 ;  /* 0x00000001ff047887 */ /* 0x000fe20008000000 */
[----:B------:R-:W-:Y:S01]  /*3030*/  ISETP.NE.AND P0, PT, R8, 0x2, PT ;  /* 0x000000020800780c */ /* 0x000fe20003f05270 */
[----:B------:R-:W-:Y:S01]  /*3040*/  USEL UR6, UR6, URZ, UP0 ;  /* 0x000000ff06067287 */ /* 0x000fe20008000000 */
[----:B------:R-:W2:Y:S03]  /*3050*/  SYNCS.PHASECHK.TRANS64.TRYWAIT P1, [R0+URZ+0x130], R5 ;  /* 0x00013005000075a7 */ /* 0x000ea600080211ff */
[----:B------:R-:W-:Y:S01]  /*3060*/  LOP3.LUT R12, R12, UR4, RZ, 0x3c, !PT ;  /* 0x000000040c0c7c12 */ /* 0x000fe2000f8e3cff */
[----:B-12---:R-:W-:Y:S07]  /*3070*/  @!P1 BRA `(.L_x_57) ;  /* 0x0000004800409947 */ /* 0x006fee0003800000 */
.L_x_148:
[C---:B------:R-:W-:Y:S01]  /*3080*/  LEA R4, R11.reuse, UR37, 0x4 ;  /* 0x000000250b047c11 */ /* 0x040fe2000f8e20ff */
[----:B-1----:R-:W-:Y:S01]  /*3090*/  VIADD R0, R0, 0x140 ;  /* 0x0000014000007836 */ /* 0x002fe20000000000 */
[----:B------:R-:W-:Y:S01]  /*30a0*/  SEL R8, R8, RZ, P0 ;  /* 0x000000ff08087207 */ /* 0x000fe20000000000 */
[----:B------:R-:W-:-:S03]  /*30b0*/  VIADD R11, R11, 0x1 ;  /* 0x000000010b0b7836 */ /* 0x000fc60000000000 */
[----:B------:R-:W1:Y:S01]  /*30c0*/  LDS.128 R4, [R4+0x1c0] ;  /* 0x0001c00004047984 */ /* 0x000e620000000c00 */
[----:B------:R-:W-:Y:S02]  /*30d0*/  PRMT R0, RZ, 0x654, R0 ;  /* 0x00000654ff007816 */ /* 0x000fe40000000000 */
[C---:B------:R-:W-:Y:S01]  /*30e0*/  ISETP.NE.AND P1, PT, R11.reuse, 0x2, PT ;  /* 0x000000020b00780c */ /* 0x040fe20003f25270 */
[----:B------:R-:W-:Y:S01]  /*30f0*/  @!PT LDS RZ, [RZ] ;  /* 0x00000000fffff984 */ /* 0x000fe20000000800 */
[----:B------:R-:W-:Y:S01]  /*3100*/  @!PT LDS RZ, [RZ] ;  /* 0x00000000fffff984 */ /* 0x000fe20000000800 */
[----:B------:R-:W-:Y:S01]  /*3110*/  @!PT LDS RZ, [RZ] ;  /* 0x00000000fffff984 */ /* 0x000fe20000000800 */
[----:B------:R-:W-:Y:S01]  /*3120*/  @!PT LDS RZ, [RZ] ;  /* 0x00000000fffff984 */ /* 0x000fe20000000800 */
[----:B------:R2:W-:Y:S06]  /*3130*/  MEMBAR.ALL.CTA ;  /* 0x0000000000007992 */ /* 0x0005ec0000008000 */
[----:B--2---:R-:W2:Y:S01]  /*3140*/  FENCE.VIEW.ASYNC.S ;  /* 0x00000000000073c6 */ /* 0x004ea20000000000 */
[----:B------:R-:W-:Y:S01]  /*3150*/  SEL R11, R11, RZ, P1 ;  /* 0x000000ff0b0b7207 */ /* 0x000fe20000800000 */
[----:B--2---:R2:W-:Y:S01]  /*3160*/  SYNCS.ARRIVE.TRANS64.RED.A1T0 RZ, [R0+URZ], RZ ;  /* 0x000000ff00ff79a7 */ /* 0x0045e200081004ff */
[----:B-1----:R-:W-:-:S02]  /*3170*/  LOP3.LUT P3, RZ, R6, 0x1, RZ, 0xc0, !PT ;  /* 0x0000000106ff7812 */ /* 0x002fc4000786c0ff */
[----:B------:R-:W-:-:S04]  /*3180*/  SEL R5, RZ, 0x1, P1 ;  /* 0x00000001ff057807 */ /* 0x000fc80000800000 */
[----:B------:R-:W-:Y:S02]  /*3190*/  LOP3.LUT R10, R10, R5, RZ, 0x3c, !PT ;  /* 0x000000050a0a7212 */ /* 0x000fe400078e3cff */
[----:B--2---:R-:W-:-:S04]  /*31a0*/  SEL R0, RZ, 0x1, P0 ;  /* 0x00000001ff007807 */ /* 0x004fc80000000000 */
[----:B------:R-:W-:Y:S01]  /*31b0*/  LOP3.LUT R9, R9, R0, RZ, 0x3c, !PT ;  /* 0x0000000009097212 */ /* 0x000fe200078e3cff */
[----:B------:R-:W-:Y:S06]  /*31c0*/  @P3 BRA `(.L_x_58) ;  /* 0xfffffffc002c3947 */ /* 0x000fec000383ffff */
[----:B------:R-:W-:Y:S01]  /*31d0*/  ULEA UR5, UR6, UR37, 0x3 ;  /* 0x0000002506057291 */ /* 0x000fe2000f8e18ff */
[----:B------:R-:W-:-:S08]  /*31e0*/  SHF.L.U32 R3, R12, 0x1f, RZ ;  /* 0x0000001f0c037819 */ /* 0x000fd000000006ff */
[----:B------:R-:W1:Y:S02]  /*31f0*/  SYNCS.PHASECHK.TRANS64 P0, [UR5+0x140], R3 ;  /* 0x00014003ff0075a7 */ /* 0x000e640008001005 */
[----:B-1----:R-:W-:Y:S05]  /*3200*/  @P0 BRA `(.L_x_59) ;  /* 0x0000000000080947 */ /* 0x002fea0003800000 */
[----:B------:R-:W1:Y:S02]  /*3210*/  SYNCS.PHASECHK.TRANS64.TRYWAIT P0, [UR5+0x140], R3 ;  /* 0x00014003ff0075a7 */ /* 0x000e640008001105 */
[----:B-1----:R-:W-:Y:S05]  /*3220*/  @!P0 BRA `(.L_x_60) ;  /* 0x0000004400e88947 */ /* 0x002fea0003800000 */
.L_x_59:
[----:B------:R-:W-:-:S04]  /*3230*/  UIADD3 UR4, UPT, UPT, UR6, 0x1, URZ ;  /* 0x0000000106047890 */ /* 0x000fc8000fffe0ff */
[----:B------:R-:W-:-:S04]  /*3240*/  UISETP.NE.AND UP0, UPT, UR4, 0x2, UPT ;  /* 0x000000020400788c */ /* 0x000fc8000bf05270 */
[----:B------:R-:W-:Y:S02]  /*3250*/  USEL UR7, URZ, 0x1, UP0 ;  /* 0x00000001ff077887 */ /* 0x000fe40008000000 */
[----:B------:R-:W-:-:S04]  /*3260*/  USEL UR4, UR4, URZ, UP0 ;  /* 0x000000ff04047287 */ /* 0x000fc80008000000 */
[----:B------:R-:W-:Y:S01]  /*3270*/  ULEA UR4, UR4, UR37, 0x3 ;  /* 0x0000002504047291 */ /* 0x000fe2000f8e18ff */
[----:B-1----:R-:W-:-:S04]  /*3280*/  LOP3.LUT R3, R12, UR7, RZ, 0x3c, !PT ;  /* 0x000000070c037c12 */ /* 0x002fc8000f8e3cff */
[----:B------:R-:W-:-:S04]  /*3290*/  SHF.L.U32 R0, R3, 0x1f, RZ ;  /* 0x0000001f03007819 */ /* 0x000fc800000006ff */
[----:B------:R-:W1:Y:S02]  /*32a0*/  SYNCS.PHASECHK.TRANS64 P0, [UR4+0x140], R0 ;  /* 0x00014000ff0075a7 */ /* 0x000e640008001004 */
[----:B-1----:R-:W-:Y:S05]  /*32b0*/  @P0 EXIT ;  /* 0x000000000000094d */ /* 0x002fea0003800000 */
[----:B------:R-:W-:Y:S02]  /*32c0*/  SHF.L.U32 R3, R3, 0x1f, RZ ;  /* 0x0000001f03037819 */ /* 0x000fe400000006ff */
[----:B------:R-:W-:-:S07]  /*32d0*/  MOV R0, UR4 ;  /* 0x0000000400007c02 */ /* 0x000fce0008000f00 */
.L_x_61:
[----:B-1----:R1:W2:Y:S02]  /*32e0*/  SYNCS.PHASECHK.TRANS64.TRYWAIT P0, [R0+URZ+0x140], R3 ;  /* 0x00014003000075a7 */ /* 0x0022a400080011ff */
[----:B--2---:R-:W-:Y:S05]  /*32f0*/  @!P0 NANOSLEEP.SYNCS 0x989680 ;  /* 0x009896800000895d */ /* 0x004fea0003900000 */
[----:B------:R-:W2:Y:S02]  /*3300*/  @!P0 SYNCS.PHASECHK.TRANS64 P0, [R0+URZ+0x140], R3 ;  /* 0x00014003000085a7 */ /* 0x000ea400080010ff */
[----:B--2---:R-:W-:Y:S05]  /*3310*/  @P0 EXIT ;  /* 0x000000000000094d */ /* 0x004fea0003800000 */
[----:B------:R-:W-:Y:S05]  /*3320*/  BRA `(.L_x_61) ;  /* 0xfffffffc00ec7947 */ /* 0x000fea000383ffff */
.L_x_54:
[----:B------:R-:W-:-:S09]  /*3330*/  UISETP.NE.AND UP1, UPT, UR8, URZ, UPT ;  /* 0x000000ff0800728c */ /* 0x000fd2000bf25270 */
[----:B------:R-:W-:Y:S05]  /*3340*/  BRA.U UP1, `(.L_x_62) ;  /* 0x0000000d01787547 */ /* 0x000fea000b800000 */
[----:B------:R-:W-:Y:S01]  /*3350*/  UMOV UR4, 0x40 ;  /* 0x0000004000047882 */ /* 0x000fe20000000000 */
[----:B------:R-:W-:Y:S01]  /*3360*/  NOP ;  /* 0x0000000000007918 */ /* 0x000fe20000000000 */
[----:B------:R-:W-:Y:S01]  /*3370*/  ULEA UR4, UR37, UR4, 0x18 ;  /* 0x0000000425047291 */ /* 0x000fe2000f8ec0ff */
[----:B------:R-:W-:Y:S02]  /*3380*/  UMOV UR5, 0x400 ;  /* 0x0000040000057882 */ /* 0x000fe40000000000 */
[----:B------:R-:W-:-:S06]  /*3390*/  ULEA UR37, UR37, UR5, 0x18 ;  /* 0x0000000525257291 */ /* 0x000fcc000f8ec0ff */
[----:B------:R-:W1:Y:S02]  /*33a0*/  LDS.U8 R0, [UR4+0x1c] ;  /* 0x00001c04ff007984 */ /* 0x000e640008000000 */
[----:B-1----:R-:W-:-:S13]  /*33b0*/  ISETP.NE.AND P0, PT, R0, RZ, PT ;  /* 0x000000ff0000720c */ /* 0x002fda0003f05270 */
[----:B------:R-:W-:Y:S05]  /*33c0*/  @P0 BRA `(.L_x_63) ;  /* 0x0000000000580947 */ /* 0x000fea0003800000 */
[----:B------:R-:W-:-:S13]  /*33d0*/  ELECT P0, URZ, PT ;  /* 0x0000000000ff782f */ /* 0x000fda0003800000 */
[----:B------:R-:W-:Y:S05]  /*33e0*/  @!P0 BRA `(.L_x_64) ;  /* 0x0000000000608947 */ /* 0x000fea0003800000 */
[----:B------:R-:W-:Y:S01]  /*33f0*/  UMOV UR5, 0x10 ;  /* 0x0000001000057882 */ /* 0x000fe20000000000 */
[----:B------:R-:W-:Y:S01]  /*3400*/  HFMA2 R0, -RZ, RZ, 0, 5.9604644775390625e-08 ;  /* 0x00000001ff007431 */ /* 0x000fe200000001ff */
[----:B------:R-:W-:-:S03]  /*3410*/  MOV R2, 0xffff ;  /* 0x0000ffff00027802 */ /* 0x000fc60000000f00 */
[----:B------:R-:W-:Y:S04]  /*3420*/  DEPBAR.LE SB1, 0x36 ;  /* 0x00009d800000791a */ /* 0x000fe80000000000 */
[----:B------:R-:W1:Y:S02]  /*3430*/  UTCATOMSWS.FIND_AND_SET.ALIGN UP0, UR5, UR5 ;  /* 0x00000005000575e3 */ /* 0x000e640008000800 */
[----:B-1----:R-:W-:Y:S01]  /*3440*/  MOV R3, UR5 ;  /* 0x0000000500037c02 */ /* 0x002fe20008000f00 */
[----:B------:R-:W-:Y:S06]  /*3450*/  BRA.U UP0, `(.L_x_65) ;  /* 0x0000000100187547 */ /* 0x000fec000b800000 */
.L_x_66:
[----:B------:R-:W-:Y:S05]  /*3460*/  NANOSLEEP 0x64 ;  /* 0x000000640000795d */ /* 0x000fea0003800000 */
[----:B------:R-:W-:-:S05]  /*3470*/  UMOV UR5, 0x10 ;  /* 0x0000001000057882 */ /* 0x000fca0000000000 */
[----:B------:R-:W-:Y:S04]  /*3480*/  DEPBAR.LE SB1, 0x36 ;  /* 0x00009d800000791a */ /* 0x000fe80000000000 */
[----:B------:R-:W1:Y:S02]  /*3490*/  UTCATOMSWS.FIND_AND_SET.ALIGN UP0, UR5, UR5 ;  /* 0x00000005000575e3 */ /* 0x000e640008000800 */
[----:B-1----:R-:W-:Y:S01]  /*34a0*/  MOV R3, UR5 ;  /* 0x0000000500037c02 */ /* 0x002fe20008000f00 */
[----:B------:R-:W-:Y:S05]  /*34b0*/  BRA.U !UP0, `(.L_x_66) ;  /* 0xfffffffd08e87547 */ /* 0x000fea000b83ffff */
.L_x_65:
[-C--:B------:R-:W-:Y:S02]  /*34c0*/  SHF.L.U32 R2, R2, R3.reuse, RZ ;  /* 0x0000000302027219 */ /* 0x080fe400000006ff */
[----:B------:R-:W-:Y:S01]  /*34d0*/  SHF.L.U32 R0, R0, R3, RZ ;  /* 0x0000000300007219 */ /* 0x000fe200000006ff */
[----:B------:R-:W-:Y:S02]  /*34e0*/  IMAD.SHL.U32 R3, R3, 0x20, RZ ;  /* 0x0000002003037824 */ /* 0x000fe400078e00ff */
[----:B------:R1:W-:Y:S04]  /*34f0*/  ATOMS.OR RZ, [UR4+0x14], R2 ;  /* 0x00001402ffff798c */ /* 0x0003e8000b000004 */
[----:B------:R1:W-:Y:S04]  /*3500*/  ATOMS.OR RZ, [UR4+0x18], R0 ;  /* 0x00001800ffff798c */ /* 0x0003e8000b000004 */
[----:B------:R1:W-:Y:S01]  /*3510*/  STS [UR37+0x1e0], R3 ;  /* 0x0001e003ff007988 */ /* 0x0003e20008000825 */
[----:B------:R-:W-:Y:S05]  /*3520*/  BRA `(.L_x_64) ;  /* 0x0000000000107947 */ /* 0x000fea0003800000 */
.L_x_63:
[----:B------:R-:W-:Y:S02]  /*3530*/  MOV R0, 0xffffffff ;  /* 0xffffffff00007802 */ /* 0x000fe40000000f00 */
[----:B------:R-:W-:-:S03]  /*3540*/  MOV R2, 0x3570 ;  /* 0x0000357000027802 */ /* 0x000fc60000000f00 */
[----:B------:R1:W-:Y:S04]  /*3550*/  STS [UR37+0x1e0], R0 ;  /* 0x0001e000ff007988 */ /* 0x0003e80008000825 */
[----:B-1-3-5:R-:W-:Y:S05]  /*3560*/  CALL.REL.NOINC `($__internal_1_$__cuda_sm10x_tcgen05_guardrail_trap_phase_invalid_during_alloc) ;  /* 0x0000004800647944 */ /* 0x02afea0003c00000 */
.L_x_64:
[----:B------:R-:W-:Y:S05]  /*3570*/  WARPSYNC.ALL ;  /* 0x0000000000007948 */ /* 0x000fea0003800000 */
[----:B------:R-:W2:Y:S01]  /*3580*/  S2UR UR6, SR_CgaCtaId ;  /* 0x00000000000679c3 */ /* 0x000ea20000008800 */
[----:B------:R-:W-:Y:S01]  /*3590*/  UMOV UR4, 0x400 ;  /* 0x0000040000047882 */ /* 0x000fe20000000000 */
[----:B------:R-:W-:-:S06]  /*35a0*/  NOP ;  /* 0x0000000000007918 */ /* 0x000fcc0000000000 */
[----:B------:R-:W-:Y:S06]  /*35b0*/  BAR.ARV 0x6, 0xa0 ;  /* 0x0182800000007b1d */ /* 0x000fec0000002000 */
[----:B------:R-:W4:Y:S01]  /*35c0*/  LDCU UR7, c[0x0][0x38c] ;  /* 0x00007180ff0777ac */ /* 0x000f220008000800 */
[----:B------:R-:W-:Y:S01]  /*35d0*/  IMAD.MOV.U32 R11, RZ, RZ, 0x1 ;  /* 0x00000001ff0b7424 */ /* 0x000fe200078e00ff */
[----:B------:R-:W-:Y:S01]  /*35e0*/  CS2R R8, SRZ ;  /* 0x0000000000087805 */ /* 0x000fe2000001ff00 */
[----:B------:R-:W-:Y:S01]  /*35f0*/  IMAD.MOV.U32 R10, RZ, RZ, RZ ;  /* 0x000000ffff0a7224 */ /* 0x000fe200078e00ff */
[----:B------:R-:W-:Y:S01]  /*3600*/  UMOV UR17, URZ ;  /* 0x000000ff00117c82 */ /* 0x000fe20008000000 */
[----:B------:R-:W-:Y:S01]  /*3610*/  UMOV UR16, URZ ;  /* 0x000000ff00107c82 */ /* 0x000fe20008000000 */
[----:B------:R-:W-:Y:S01]  /*3620*/  UMOV UR22, 0x0 ;  /* 0x0000000000167882 */ /* 0x000fe20000000000 */
[----:B------:R-:W-:Y:S01]  /*3630*/  UMOV UR23, 0x8108410 ;  /* 0x0810841000177882 */ /* 0x000fe20000000000 */
[----:B------:R-:W-:Y:S01]  /*3640*/  UMOV UR20, 0x0 ;  /* 0x0000000000147882 */ /* 0x000fe20000000000 */
[----:B------:R-:W-:Y:S01]  /*3650*/  UMOV UR21, 0x8108410 ;  /* 0x0810841000157882 */ /* 0x000fe20000000000 */
[----:B--2---:R-:W-:Y:S01]  /*3660*/  ULEA UR6, UR6, UR4, 0x18 ;  /* 0x0000000406067291 */ /* 0x004fe2000f8ec0ff */
[----:B------:R-:W2:Y:S03]  /*3670*/  LDCU UR4, c[0x0][0x38c] ;  /* 0x00007180ff0477ac */ /* 0x000ea60008000800 */
[----:B------:R-:W-:-:S02]  /*3680*/  UIADD3 UR11, UPT, UPT, UR6, 0x26400, URZ ;  /* 0x00026400060b7890 */ /* 0x000fc4000fffe0ff */
[----:B----4-:R-:W-:-:S03]  /*3690*/  UIADD3 UR7, UPT, UPT, UR7, 0x3f, URZ ;  /* 0x0000003f07077890 */ /* 0x010fc6000fffe0ff */
[----:B-1----:R-:W1:Y:S01]  /*36a0*/  LDS R0, [UR6+0x1e0] ;  /* 0x0001e006ff007984 */ /* 0x002e620008000800 */
[----:B------:R-:W-:Y:S02]  /*36b0*/  UIADD3 UR18, UPT, UPT, UR6, 0x4400, URZ ;  /* 0x0000440006127890 */ /* 0x000fe4000fffe0ff */
[----:B------:R-:W-:Y:S02]  /*36c0*/  USHF.R.S32.HI UR5, URZ, 0x1f, UR7 ;  /* 0x0000001fff057899 */ /* 0x000fe40008011407 */
[----:B------:R-:W-:Y:S02]  /*36d0*/  USHF.R.U32.HI UR11, URZ, 0x4, UR11 ;  /* 0x00000004ff0b7899 */ /* 0x000fe4000801160b */
[----:B------:R-:W-:Y:S02]  /*36e0*/  ULEA.HI UR5, UR5, UR7, URZ, 0x6 ;  /* 0x0000000705057291 */ /* 0x000fe4000f8f30ff */
[----:B------:R-:W-:Y:S02]  /*36f0*/  USHF.R.U32.HI UR18, URZ, 0x4, UR18 ;  /* 0x00000004ff127899 */ /* 0x000fe40008011612 */
[----:B------:R-:W-:-:S02]  /*3700*/  USHF.R.S32.HI UR5, URZ, 0x6, UR5 ;  /* 0x00000006ff057899 */ /* 0x000fc40008011405 */
[----:B------:R-:W-:Y:S02]  /*3710*/  ULOP3.LUT UR11, UR11, 0x3fff, URZ, 0xc0, !UPT ;  /* 0x00003fff0b0b7892 */ /* 0x000fe4000f8ec0ff */
[----:B------:R-:W-:Y:S02]  /*3720*/  UISETP.LT.AND UP0, UPT, UR5, 0x1, UPT ;  /* 0x000000010500788c */ /* 0x000fe4000bf01270 */
[----:B------:R-:W-:Y:S02]  /*3730*/  ULOP3.LUT UR18, UR18, 0x3fff, URZ, 0xc0, !UPT ;  /* 0x00003fff12127892 */ /* 0x000fe4000f8ec0ff */
[----:B------:R-:W-:Y:S02]  /*3740*/  USEL UR10, UR5, 0x1, !UP0 ;  /* 0x00000001050a7887 */ /* 0x000fe4000c000000 */
[----:B------:R-:W-:Y:S02]  /*3750*/  ULOP3.LUT UR11, UR11, 0x10000, URZ, 0xfc, !UPT ;  /* 0x000100000b0b7892 */ /* 0x000fe4000f8efcff */
[----:B------:R-:W-:-:S02]  /*3760*/  UIADD3 UR10, UPT, UPT, -UR10, URZ, URZ ;  /* 0x000000ff0a0a7290 */ /* 0x000fc4000fffe1ff */
[----:B--2---:R-:W-:Y:S01]  /*3770*/  UISETP.GE.AND UP3, UPT, UR4, 0x1, UPT ;  /* 0x000000010400788c */ /* 0x004fe2000bf66270 */
[----:B-1----:R-:W-:-:S15]  /*3780*/  R2UR UR19, R0 ;  /* 0x00000000001372ca */ /* 0x002fde00000e0000 */
.L_x_73:
[----:B------:R-:W-:Y:S02]  /*3790*/  LEA R0, R10, UR6, 0x3 ;  /* 0x000000060a007c11 */ /* 0x000fe4000f8e18ff */
[----:B------:R-:W-:Y:S02]  /*37a0*/  SHF.L.U32 R5, R9, 0x1f, RZ ;  /* 0x0000001f09057819 */ /* 0x000fe400000006ff */
[----:B------:R-:W-:Y:S01]  /*37b0*/  PLOP3.LUT P0, PT, PT, PT, UP3, 0x80, 0x8 ;  /* 0x000000000008781c */ /* 0x000fe20003f0f038 */
[----:B------:R-:W-:Y:S01]  /*37c0*/  VIADD R3, R0, 0x140 ;  /* 0x0000014000037836 */ /* 0x000fe20000000000 */
[----:B-1----:R-:W1:Y:S02]  /*37d0*/  SYNCS.PHASECHK.TRANS64.TRYWAIT P1, [R0+URZ+0x130], R5 ;  /* 0x00013005000075a7 */ /* 0x002e6400080211ff */
[----:B-1--4-:R-:W-:Y:S09]  /*37e0*/  @!P1 BRA `(.L_x_67) ;  /* 0x0000004000909947 */ /* 0x012ff20003800000 */
.L_x_150:
[----:B------:R-:W-:Y:S01]  /*37f0*/  LEA R4, R10, UR6, 0x4 ;  /* 0x000000060a047c11 */ /* 0x000fe2000f8e20ff */
[----:B------:R-:W-:Y:S01]  /*3800*/  @UP3 ULEA UR4, UR16, UR6, 0x3 ;  /* 0x0000000610043291 */ /* 0x000fe2000f8e18ff */
[----:B------:R-:W-:Y:S01]  /*3810*/  PLOP3.LUT P2, PT, PT, PT, PT, 0x80, 0x8 ;  /* 0x000000000008781c */ /* 0x000fe20003f4f070 */
[----:B------:R-:W-:Y:S01]  /*3820*/  ULEA UR8, UR17, UR6, 0x3 ;  /* 0x0000000611087291 */ /* 0x000fe2000f8e18ff */
[----:B------:R-:W-:Y:S01]  /*3830*/  PRMT R3, RZ, 0x654, R3 ;  /* 0x00000654ff037816 */ /* 0x000fe20000000003 */
[----:B------:R-:W-:Y:S01]  /*3840*/  ULEA UR9, UR17, UR19, 0x6 ;  /* 0x0000001311097291 */ /* 0x000fe2000f8e30ff */
[----:B-1----:R-:W1:Y:S01]  /*3850*/  LDS.128 R4, [R4+0x1c0] ;  /* 0x0001c00004047984 */ /* 0x002e620000000c00 */
[----:B------:R-:W-:Y:S02]  /*3860*/  @P0 SHF.L.U32 R2, R8, 0x1f, RZ ;  /* 0x0000001f08020819 */ /* 0x000fe400000006ff */
[----:B------:R-:W-:Y:S01]  /*3870*/  SHF.L.U32 R0, R11, 0x1f, RZ ;  /* 0x0000001f0b007819 */ /* 0x000fe200000006ff */
[----:B------:R-:W-:Y:S01]  /*3880*/  @!PT LDS RZ, [RZ] ;  /* 0x00000000fffff984 */ /* 0x000fe20000000800 */
[----:B------:R-:W-:Y:S01]  /*3890*/  @!PT LDS RZ, [RZ] ;  /* 0x00000000fffff984 */ /* 0x000fe20000000800 */
[----:B------:R-:W-:Y:S01]  /*38a0*/  @!PT LDS RZ, [RZ] ;  /* 0x00000000fffff984 */ /* 0x000fe20000000800 */
[----:B------:R-:W-:Y:S01]  /*38b0*/  @!PT LDS RZ, [RZ] ;  /* 0x00000000fffff984 */ /* 0x000fe20000000800 */
[----:B------:R2:W-:Y:S06]  /*38c0*/  MEMBAR.ALL.CTA ;  /* 0x0000000000007992 */ /* 0x0005ec0000008000 */
[----:B--2---:R-:W2:Y:S02]  /*38d0*/  FENCE.VIEW.ASYNC.S ;  /* 0x00000000000073c6 */ /* 0x004ea40000000000 */
[----:B--2---:R2:W-:Y:S01]  /*38e0*/  SYNCS.ARRIVE.TRANS64.RED.A1T0 RZ, [R3+URZ], RZ ;  /* 0x000000ff03ff79a7 */ /* 0x0045e200081004ff */
[----:B------:R2:W4:Y:S01]  /*38f0*/  @P0 SYNCS.PHASECHK.TRANS64.TRYWAIT P2, [UR4], R2 ;  /* 0x00000002ff0005a7 */ /* 0x0005220008041104 */
[----:B-1----:R-:W-:Y:S01]  /*3900*/  LOP3.LUT P1, RZ, R6, 0x1, RZ, 0xc0, !PT ;  /* 0x0000000106ff7812 */ /* 0x002fe2000782c0ff */
[----:B------:R-:W1:Y:S02]  /*3910*/  SYNCS.PHASECHK.TRANS64.TRYWAIT P0, [UR8+0x170], R0 ;  /* 0x00017000ff0075a7 */ /* 0x000e640008001108 */
[----:B-12-4-:R-:W-:Y:S10]  /*3920*/  @!P0 BRA `(.L_x_68) ;  /* 0x0000004000548947 */ /* 0x016ff40003800000 */
.L_x_152:
[----:B------:R-:W-:Y:S01]  /*3930*/  IADD3 R10, PT, PT, R10, 0x1, RZ ;  /* 0x000000010a0a7810 */ /* 0x000fe20007ffe0ff */
[----:B------:R-:W-:Y:S06]  /*3940*/  BRA.U !UP3, `(.L_x_69) ;  /* 0x000000010b987547 */ /* 0x000fec000b800000 */
[----:B------:R-:W-:Y:S01]  /*3950*/  UPLOP3.LUT UP4, UPT, UPT, UPT, UPT, 0x40, 0x4 ;  /* 0x000000000004789c */ /* 0x000fe20003f8e870 */
[----:B------:R-:W-:Y:S01]  /*3960*/  UMOV UR15, UR10 ;  /* 0x0000000a000f7c82 */ /* 0x000fe20008000000 */
[----:B------:R-:W-:Y:S01]  /*3970*/  UMOV UR14, UR5 ;  /* 0x00000005000e7c82 */ /* 0x000fe20008000000 */
[----:B------:R-:W-:-:S08]  /*3980*/  UMOV UR13, UR16 ;  /* 0x00000010000d7c82 */ /* 0x000fd00008000000 */
.L_x_72:
[----:B------:R-:W-:Y:S02]  /*3990*/  UIADD3 UR15, UPT, UPT, UR15, 0x1, URZ ;  /* 0x000000010f0f7890 */ /* 0x000fe4000fffe0ff */
[----:B--2---:R-:W-:Y:S02]  /*39a0*/  ULEA UR7, UR13, UR6, 0x3 ;  /* 0x000000060d077291 */ /* 0x004fe4000f8e18ff */
[----:B------:R-:W-:Y:S01]  /*39b0*/  UISETP.NE.AND UP0, UPT, UR15, URZ, UPT ;  /* 0x000000ff0f00728c */ /* 0x000fe2000bf05270 */
[----:B----4-:R-:W-:Y:S10]  /*39c0*/  @P2 BRA `(.L_x_70) ;  /* 0x00000000000c2947 */ /* 0x010ff40003800000 */
[----:B-1----:R-:W-:Y:S04]  /*39d0*/  SHF.L.U32 R3, R8, 0x1f, RZ ;  /* 0x0000001f08037819 */ /* 0x002fe800000006ff */
[----:B------:R-:W1:Y:S02]  /*39e0*/  SYNCS.PHASECHK.TRANS64.TRYWAIT P0, [UR7], R3 ;  /* 0x00000003ff0075a7 */ /* 0x000e640008001107 */
[----:B-1----:R-:W-:Y:S05]  /*39f0*/  @!P0 BRA `(.L_x_71) ;  /* 0x0000004000388947 */ /* 0x002fea0003800000 */
.L_x_70:
[----:B------:R-:W-:Y:S01]  /*3a00*/  UISETP.NE.AND UP1, UPT, UR14, 0x1, UPT ;  /* 0x000000010e00788c */ /* 0x000fe2000bf25270 */
[----:B------:R-:W-:Y:S01]  /*3a10*/  PLOP3.LUT P2, PT, PT, PT, PT, 0x80, 0x8 ;  /* 0x000000000008781c */ /* 0x000fe20003f4f070 */
[----:B------:R-:W-:Y:S02]  /*3a20*/  UIADD3 UR16, UPT, UPT, UR13, 0x1, URZ ;  /* 0x000000010d107890 */ /* 0x000fe4000fffe0ff */
[----:B------:R-:W-:Y:S02]  /*3a30*/  ULEA UR24, UR13, UR18, 0x9 ;  /* 0x000000120d187291 */ /* 0x000fe4000f8e48ff */
[----:B------:R-:W-:Y:S01]  /*3a40*/  UISETP.NE.AND UP2, UPT, UR16, 0x11, UPT ;  /* 0x000000111000788c */ /* 0x000fe2000bf45270 */
[----:B------:R-:W-:Y:S01]  /*3a50*/  PLOP3.LUT P0, PT, PT, PT, UP1, 0x80, 0x8 ;  /* 0x000000000008781c */ /* 0x000fe20003f0f018 */
[----:B------:R-:W-:Y:S02]  /*3a60*/  ULEA UR26, UR13, UR11, 0x8 ;  /* 0x0000000b0d1a7291 */ /* 0x000fe4000f8e40ff */
[----:B------:R-:W-:Y:S02]  /*3a70*/  USEL UR12, URZ, 0x1, UP2 ;  /* 0x00000001ff0c7887 */ /* 0x000fe40009000000 */
[----:B------:R-:W-:Y:S02]  /*3a80*/  USEL UR16, UR16, URZ, UP2 ;  /* 0x000000ff10107287 */ /* 0x000fe40009000000 */
[----:B------:R-:W-:Y:S02]  /*3a90*/  UIADD3 UR30, UPT, UPT, UR24, 0x100, URZ ;  /* 0x00000100181e7890 */ /* 0x000fe4000fffe0ff */
[----:B------:R-:W-:Y:S01]  /*3aa0*/  @UP1 ULEA UR4, UR16, UR6, 0x3 ;  /* 0x0000000610041291 */ /* 0x000fe2000f8e18ff */
[----:B------:R-:W-:Y:S01]  /*3ab0*/  LOP3.LUT R8, R8, UR12, RZ, 0x3c, !PT ;  /* 0x0000000c08087c12 */ /* 0x000fe2000f8e3cff */
[----:B------:R-:W-:Y:S02]  /*3ac0*/  UIADD3 UR28, UPT, UPT, UR26, 0x2, URZ ;  /* 0x000000021a1c7890 */ /* 0x000fe4000fffe0ff */
[----:B------:R-:W-:Y:S01]  /*3ad0*/  UIADD3 UR7, UPT, UPT, UR7, 0x88, URZ ;  /* 0x0000008807077890 */ /* 0x000fe2000fffe0ff */
[----:B-1----:R-:W-:Y:S01]  /*3ae0*/  @P0 SHF.L.U32 R0, R8, 0x1f, RZ ;  /* 0x0000001f08000819 */ /* 0x002fe200000006ff */
[----:B------:R-:W-:Y:S01]  /*3af0*/  UMOV UR25, 0x40004040 ;  /* 0x4000404000197882 */ /* 0x000fe20000000000 */
[----:B------:R-:W-:Y:S01]  /*3b00*/  UMOV UR27, 0x80004020 ;  /* 0x80004020001b7882 */ /* 0x000fe20000000000 */
[----:B------:R-:W-:Y:S01]  /*3b10*/  UMOV UR31, 0x40004040 ;  /* 0x40004040001f7882 */ /* 0x000fe20000000000 */
[----:B------:R2:W4:Y:S01]  /*3b20*/  @P0 SYNCS.PHASECHK.TRANS64.TRYWAIT P2, [UR4], R0 ;  /* 0x00000000ff0005a7 */ /* 0x0005220008041104 */
[----:B------:R-:W-:Y:S01]  /*3b30*/  UIADD3 UR14, UPT, UPT, UR14, -0x1, URZ ;  /* 0xffffffff0e0e7890 */ /* 0x000fe2000fffe0ff */
[----:B------:R2:W-:Y:S01]  /*3b40*/  UTCQMMA gdesc[UR24], gdesc[UR26], tmem[UR9], tmem[UR22], idesc[UR23], UP4 ;  /* 0x00ff161a180075ea */ /* 0x0005e2000a000309 */
[----:B------:R-:W-:Y:S01]  /*3b50*/  UPLOP3.LUT UP4, UPT, UPT, UPT, UPT, 0x80, 0x8 ;  /* 0x000000000008789c */ /* 0x000fe20003f8f070 */
[----:B------:R-:W-:Y:S01]  /*3b60*/  UMOV UR29, 0x80004020 ;  /* 0x80004020001d7882 */ /* 0x000fe20000000000 */
[----:B------:R-:W-:Y:S01]  /*3b70*/  UMOV UR13, UR16 ;  /* 0x00000010000d7c82 */ /* 0x000fe20008000000 */
[----:B------:R2:W-:Y:S01]  /*3b80*/  UTCQMMA gdesc[UR30], gdesc[UR28], tmem[UR9], tmem[UR20], idesc[UR21], UPT ;  /* 0x00ff141c1e0075ea */ /* 0x0005e2000b800309 */
[----:B------:R2:W-:Y:S01]  /*3b90*/  UTCBAR [UR7], URZ ;  /* 0x000000ff070073e9 */ /* 0x0005e200080000ff */
[----:B------:R-:W-:Y:S06]  /*3ba0*/  BRA.U UP0, `(.L_x_72) ;  /* 0xfffffffd00787547 */ /* 0x000fec000b83ffff */
.L_x_69:
[----:B------:R-:W-:Y:S01]  /*3bb0*/  UIADD3 UR17, UPT, UPT, UR17, 0x1, URZ ;  /* 0x0000000111117890 */ /* 0x000fe2000fffe0ff */
[C---:B------:R-:W-:Y:S01]  /*3bc0*/  ISETP.NE.AND P0, PT, R10.reuse, 0x2, PT ;  /* 0x000000020a00780c */ /* 0x040fe20003f05270 */
[----:B------:R-:W-:Y:S02]  /*3bd0*/  UIADD3 UR8, UPT, UPT, UR8, 0x150, URZ ;  /* 0x0000015008087890 */ /* 0x000fe4000fffe0ff */
[----:B------:R-:W-:Y:S01]  /*3be0*/  UISETP.NE.AND UP0, UPT, UR17, 0x4, UPT ;  /* 0x000000041100788c */ /* 0x000fe2000bf05270 */
[----:B-12---:R-:W-:Y:S02]  /*3bf0*/  SEL R0, RZ, 0x1, P0 ;  /* 0x00000001ff007807 */ /* 0x006fe40000000000 */
[----:B------:R-:W-:Y:S01]  /*3c00*/  SEL R10, R10, RZ, P0 ;  /* 0x000000ff0a0a7207 */ /* 0x000fe20000000000 */
[----:B------:R-:W-:Y:S01]  /*3c10*/  USEL UR4, URZ, 0x1, UP0 ;  /* 0x00000001ff047887 */ /* 0x000fe20008000000 */
[----:B------:R-:W-:Y:S01]  /*3c20*/  LOP3.LUT R9, R9, R0, RZ, 0x3c, !PT ;  /* 0x0000000009097212 */ /* 0x000fe200078e3cff */
[----:B------:R-:W-:Y:S01]  /*3c30*/  USEL UR17, UR17, URZ, UP0 ;  /* 0x000000ff11117287 */ /* 0x000fe20008000000 */
[----:B------:R1:W-:Y:S03]  /*3c40*/  UTCBAR [UR8], URZ ;  /* 0x000000ff080073e9 */ /* 0x0003e600080000ff */
[----:B------:R-:W-:Y:S01]  /*3c50*/  LOP3.LUT R11, R11, UR4, RZ, 0x3c, !PT ;  /* 0x000000040b0b7c12 */ /* 0x000fe2000f8e3cff */
[----:B------:R-:W-:Y:S07]  /*3c60*/  @P1 BRA `(.L_x_73) ;  /* 0xfffffff800c81947 */ /* 0x000fee000383ffff */
[----:B------:R-:W2:Y:S01]  /*3c70*/  S2UR UR4, SR_CgaCtaId ;  /* 0x00000000000479c3 */ /* 0x000ea20000008800 */
[----:B------:R-:W-:Y:S01]  /*3c80*/  ELECT P0, URZ, PT ;  /* 0x0000000000ff782f */ /* 0x000fe20003800000 */
[----:B------:R-:W-:Y:S01]  /*3c90*/  IMAD.MOV.U32 R0, RZ, RZ, 0x1 ;  /* 0x00000001ff007424 */ /* 0x000fe200078e00ff */
[----:B------:R-:W-:Y:S01]  /*3ca0*/  UIADD3 UR6, UPT, UPT, UR6, 0x170, URZ ;  /* 0x0000017006067890 */ /* 0x000fe2000fffe0ff */
[----:B------:R-:W-:Y:S01]  /*3cb0*/  SHF.L.U32 R3, R11, 0x1f, RZ ;  /* 0x0000001f0b037819 */ /* 0x000fe200000006ff */
[----:B------:R-:W-:-:S03]  /*3cc0*/  UMOV UR5, 0x40 ;  /* 0x0000004000057882 */ /* 0x000fc60000000000 */
[----:B------:R-:W-:Y:S01]  /*3cd0*/  UVIRTCOUNT.DEALLOC.SMPOOL 0x80 ;  /* 0x000000800000784c */ /* 0x000fe20000000000 */
[----:B--2---:R-:W-:Y:S02]  /*3ce0*/  ULEA UR4, UR4, UR5, 0x18 ;  /* 0x0000000504047291 */ /* 0x004fe4000f8ec0ff */
[----:B------:R-:W-:-:S07]  /*3cf0*/  ULEA UR5, UR17, UR6, 0x3 ;  /* 0x0000000611057291 */ /* 0x000fce000f8e18ff */
[----:B------:R2:W-:Y:S02]  /*3d00*/  @P0 STS.U8 [UR4+0x1c], R0 ;  /* 0x00001c00ff000988 */ /* 0x0005e40008000004 */
[----:B------:R-:W3:Y:S02]  /*3d10*/  SYNCS.PHASECHK.TRANS64.TRYWAIT P0, [UR5], R3 ;  /* 0x00000003ff0075a7 */ /* 0x000ee40008001105 */
[----:B--23--:R-:W-:Y:S05]  /*3d20*/  @!P0 BRA `(.L_x_74) ;  /* 0x0000003c00848947 */ /* 0x00cfea0003800000 */
.L_x_155:
[----:B------:R-:W-:-:S04]  /*3d30*/  UIADD3 UR7, UPT, UPT, UR17, 0x1, URZ ;  /* 0x0000000111077890 */ /* 0x000fc8000fffe0ff */
[----:B------:R-:W-:-:S04]  /*3d40*/  UISETP.NE.AND UP0, UPT, UR7, 0x4, UPT ;  /* 0x000000040700788c */ /* 0x000fc8000bf05270 */
[----:B-1----:R-:W-:Y:S02]  /*3d50*/  USEL UR8, URZ, 0x1, UP0 ;  /* 0x00000001ff087887 */ /* 0x002fe40008000000 */
[----:B------:R-:W-:-:S04]  /*3d60*/  USEL UR7, UR7, URZ, UP0 ;  /* 0x000000ff07077287 */ /* 0x000fc80008000000 */
[----:B------:R-:W-:Y:S01]  /*3d70*/  ULEA UR5, UR7, UR6, 0x3 ;  /* 0x0000000607057291 */ /* 0x000fe2000f8e18ff */
[----:B------:R-:W-:-:S04]  /*3d80*/  LOP3.LUT R2, R11, UR8, RZ, 0x3c, !PT ;  /* 0x000000080b027c12 */ /* 0x000fc8000f8e3cff */
[----:B--2---:R-:W-:-:S04]  /*3d90*/  SHF.L.U32 R3, R2, 0x1f, RZ ;  /* 0x0000001f02037819 */ /* 0x004fc800000006ff */
[----:B------:R-:W1:Y:S02]  /*3da0*/  SYNCS.PHASECHK.TRANS64.TRYWAIT P0, [UR5], R3 ;  /* 0x00000003ff0075a7 */ /* 0x000e640008001105 */
[----:B-1----:R-:W-:Y:S05]  /*3db0*/  @!P0 BRA `(.L_x_75) ;  /* 0x0000003c00788947 */ /* 0x002fea0003800000 */
.L_x_157:
        /* <DEDUP_REMOVED lines=9> */
.L_x_159:
[----:B------:R-:W-:-:S04]  /*3e50*/  UIADD3 UR7, UPT, UPT, UR7, 0x1, URZ ;  /* 0x0000000107077890 */ /* 0x000fc8000fffe0ff */
[----:B------:R-:W-:-:S04]  /*3e60*/  UISETP.NE.AND UP0, UPT, UR7, 0x4, UPT ;  /* 0x000000040700788c */ /* 0x000fc8000bf05270 */
[----:B------:R-:W-:Y:S02]  /*3e70*/  USEL UR5, URZ, 0x1, UP0 ;  /* 0x00000001ff057887 */ /* 0x000fe40008000000 */
[----:B------:R-:W-:-:S04]  /*3e80*/  USEL UR7, UR7, URZ, UP0 ;  /* 0x000000ff07077287 */ /* 0x000fc80008000000 */
[----:B------:R-:W-:Y:S01]  /*3e90*/  ULEA UR7, UR7, UR6, 0x3 ;  /* 0x0000000607077291 */ /* 0x000fe2000f8e18ff */
[----:B-1----:R-:W-:-:S04]  /*3ea0*/  LOP3.LUT R3, R2, UR5, RZ, 0x3c, !PT ;  /* 0x0000000502037c12 */ /* 0x002fc8000f8e3cff */
[----:B------:R-:W-:-:S04]  /*3eb0*/  SHF.L.U32 R3, R3, 0x1f, RZ ;  /* 0x0000001f03037819 */ /* 0x000fc800000006ff */
[----:B------:R-:W1:Y:S02]  /*3ec0*/  SYNCS.PHASECHK.TRANS64.TRYWAIT P0, [UR7], R3 ;  /* 0x00000003ff0075a7 */ /* 0x000e640008001107 */
[----:B-1----:R-:W-:Y:S05]  /*3ed0*/  @!P0 BRA `(.L_x_77) ;  /* 0x0000003c00608947 */ /* 0x002fea0003800000 */
.L_x_161:
[----:B------:R-:W-:Y:S01]  /*3ee0*/  NOP ;  /* 0x0000000000007918 */ /* 0x000fe20000000000 */
[----:B-1----:R-:W1:Y:S01]  /*3ef0*/  LDS R0, [UR4+0x14] ;  /* 0x00001404ff007984 */ /* 0x002e620008000800 */
[----:B------:R-:W-:Y:S01]  /*3f00*/  ULOP3.LUT UR6, UR19, 0xffff, URZ, 0xc0, !UPT ;  /* 0x0000ffff13067892 */ /* 0x000fe2000f8ec0ff */
[----:B------:R-:W-:Y:S01]  /*3f10*/  UMOV UR8, 0xffff ;  /* 0x0000ffff00087882 */ /* 0x000fe20000000000 */
[----:B------:R-:W-:Y:S02]  /*3f20*/  UMOV UR5, 0x1 ;  /* 0x0000000100057882 */ /* 0x000fe40000000000 */
[----:B------:R-:W-:-:S04]  /*3f30*/  USHF.R.U32.HI UR6, URZ, 0x5, UR6 ;  /* 0x00000005ff067899 */ /* 0x000fc80008011606 */
[----:B------:R-:W-:Y:S02]  /*3f40*/  USHF.L.U32 UR8, UR8, UR6, URZ ;  /* 0x0000000608087299 */ /* 0x000fe400080006ff */
[----:B------:R-:W-:-:S04]  /*3f50*/  USHF.L.U32 UR5, UR5, UR6, URZ ;  /* 0x0000000605057299 */ /* 0x000fc800080006ff */
[----:B-1----:R-:W-:-:S04]  /*3f60*/  LOP3.LUT R0, R0, UR8, RZ, 0xc0, !PT ;  /* 0x0000000800007c12 */ /* 0x002fc8000f8ec0ff */
[----:B------:R-:W-:-:S13]  /*3f70*/  ISETP.NE.AND P0, PT, R0, UR8, PT ;  /* 0x0000000800007c0c */ /* 0x000fda000bf05270 */
[----:B------:R-:W-:Y:S05]  /*3f80*/  @P0 BRA `(.L_x_78) ;  /* 0x0000000000580947 */ /* 0x000fea0003800000 */
[----:B------:R-:W1:Y:S02]  /*3f90*/  LDS R0, [UR4+0x18] ;  /* 0x00001804ff007984 */ /* 0x000e640008000800 */
[----:B-1----:R-:W-:-:S04]  /*3fa0*/  LOP3.LUT R0, R0, UR5, RZ, 0xc0, !PT ;  /* 0x0000000500007c12 */ /* 0x002fc8000f8ec0ff */
[----:B------:R-:W-:-:S13]  /*3fb0*/  ISETP.NE.AND P0, PT, R0, UR5, PT ;  /* 0x0000000500007c0c */ /* 0x000fda000bf05270 */
[----:B------:R-:W-:Y:S05]  /*3fc0*/  @P0 BRA `(.L_x_79) ;  /* 0x00000000003c0947 */ /* 0x000fea0003800000 */
[----:B------:R-:W1:Y:S01]  /*3fd0*/  S2R R2, SR_LANEID ;  /* 0x0000000000027919 */ /* 0x000e620000000000 */
[----:B------:R-:W-:Y:S01]  /*3fe0*/  ULOP3.LUT UR8, URZ, UR8, URZ, 0x33, !UPT ;  /* 0x00000008ff087292 */ /* 0x000fe2000f8e33ff */
[----:B------:R-:W-:Y:S01]  /*3ff0*/  LOP3.LUT R4, RZ, UR5, RZ, 0x33, !PT ;  /* 0x00000005ff047c12 */ /* 0x000fe2000f8e33ff */
[----:B------:R-:W-:Y:S02]  /*4000*/  VOTEU.ANY UR7, UPT, PT ;  /* 0x0000000000077886 */ /* 0x000fe400038e0100 */
[----:B------:R-:W-:Y:S01]  /*4010*/  UFLO.U32 UR7, UR7 ;  /* 0x00000007000772bd */ /* 0x000fe200080e0000 */
[----:B------:R-:W2:Y:S01]  /*4020*/  REDUX UR5, R4 ;  /* 0x00000000040573c4 */ /* 0x000ea20000000000 */
[----:B------:R-:W-:-:S06]  /*4030*/  IMAD.U32 R0, RZ, RZ, UR8 ;  /* 0x00000008ff007e24 */ /* 0x000fcc000f8e00ff */
[----:B------:R3:W-:Y:S01]  /*4040*/  UTCATOMSWS.AND URZ, UR8 ;  /* 0x0000000800ff79e3 */ /* 0x0007e20008000000 */
[----:B------:R-:W4:Y:S01]  /*4050*/  REDUX UR6, R0 ;  /* 0x00000000000673c4 */ /* 0x000f220000000000 */
[----:B-1----:R-:W-:Y:S01]  /*4060*/  ISETP.EQ.U32.AND P0, PT, R2, UR7, PT ;  /* 0x0000000702007c0c */ /* 0x002fe2000bf02070 */
[----:B--2---:R-:W-:Y:S01]  /*4070*/  IMAD.U32 R2, RZ, RZ, UR5 ;  /* 0x00000005ff027e24 */ /* 0x004fe2000f8e00ff */
[----:B----4-:R-:W-:-:S11]  /*4080*/  MOV R3, UR6 ;  /* 0x0000000600037c02 */ /* 0x010fd60008000f00 */
[----:B------:R3:W-:Y:S04]  /*4090*/  @P0 ATOMS.AND RZ, [UR4+0x14], R3 ;  /* 0x00001403ffff098c */ /* 0x0007e8000a800004 */
[----:B------:R3:W-:Y:S01]  /*40a0*/  @P0 ATOMS.AND RZ, [UR4+0x18], R2 ;  /* 0x00001802ffff098c */ /* 0x0007e2000a800004 */
[----:B------:R-:W-:Y:S05]  /*40b0*/  BRA `(.L_x_80) ;  /* 0x0000000000147947 */ /* 0x000fea0003800000 */
.L_x_79:
[----:B------:R-:W-:Y:S02]  /*40c0*/  MOV R2, 0x40e0 ;  /* 0x000040e000027802 */ /* 0x000fe40000000f00 */
[----:B----45:R-:W-:Y:S05]  /*40d0*/  CALL.REL.NOINC `($__internal_0_$__cuda_sm10x_tcgen05_guardrail_trap_col_being_dealloced_not_returned_by_alloc) ;  /* 0x0000003c007c7944 */ /* 0x030fea0003c00000 */
[----:B------:R-:W-:Y:S05]  /*40e0*/  BRA `(.L_x_80) ;  /* 0x0000000000087947 */ /* 0x000fea0003800000 */
.L_x_78:
[----:B------:R-:W-:Y:S02]  /*40f0*/  MOV R2, 0x4110 ;  /* 0x0000411000027802 */ /* 0x000fe40000000f00 */
[----:B----45:R-:W-:Y:S05]  /*4100*/  CALL.REL.NOINC `($__internal_2_$__cuda_sm10x_tcgen05_guardrail_trap_unallocated_columns_being_dealloced) ;  /* 0x0000003c00887944 */ /* 0x030fea0003c00000 */
.L_x_80:
[----:B------:R-:W-:Y:S01]  /*4110*/  NOP ;  /* 0x0000000000007918 */ /* 0x000fe20000000000 */
[----:B---3--:R-:W-:Y:S05]  /*4120*/  EXIT ;  /* 0x000000000000794d */ /* 0x008fea0003800000 */
.L_x_62:
[----:B------:R-:W-:-:S09]  /*4130*/  UISETP.NE.OR UP2, UPT, UR8, 0x3, !UP2 ;  /* 0x000000030800788c */ /* 0x000fd2000d745670 */
[----:B------:R-:W-:Y:S05]  /*4140*/  BRA.U UP2, `(.L_x_81) ;  /* 0x0000000902c87547 */ /* 0x000fea000b800000 */
[----:B------:R-:W1:Y:S01]  /*4150*/  LDCU.64 UR6, c[0x0][0x888] ;  /* 0x00011100ff0677ac */ /* 0x000e620008000a00 */
[----:B------:R-:W2:Y:S01]  /*4160*/  LDC R0, c[0x0][0xb30] ;  /* 0x0002cc00ff007b82 */ /* 0x000ea20000000800 */
[----:B------:R-:W-:Y:S01]  /*4170*/  IMAD.MOV.U32 R30, RZ, RZ, 0x1 ;  /* 0x00000001ff1e7424 */ /* 0x000fe200078e00ff */
[----:B------:R-:W-:Y:S01]  /*4180*/  CS2R R28, SRZ ;  /* 0x00000000001c7805 */ /* 0x000fe2000001ff00 */
[----:B------:R-:W4:Y:S01]  /*4190*/  LDCU.64 UR4, c[0x0][0x890] ;  /* 0x00011200ff0477ac */ /* 0x000f220008000a00 */
[----:B------:R-:W-:Y:S01]  /*41a0*/  IMAD.MOV.U32 R25, RZ, RZ, 0x2000 ;  /* 0x00002000ff197424 */ /* 0x000fe200078e00ff */
[----:B------:R-:W-:-:S03]  /*41b0*/  UMOV UR8, 0x400 ;  /* 0x0000040000087882 */ /* 0x000fc60000000000 */
[----:B------:R-:W3:Y:S01]  /*41c0*/  LDC R19, c[0x0][0x370] ;  /* 0x0000dc00ff137b82 */ /* 0x000ee20000000800 */
[----:B------:R-:W-:-:S07]  /*41d0*/  UPLOP3.LUT UP1, UPT, UPT, UPT, UPT, 0x40, 0x4 ;  /* 0x000000000004789c */ /* 0x000fce0003f2e870 */
[----:B------:R-:W3:Y:S01]  /*41e0*/  LDC R2, c[0x0][0xb0c] ;  /* 0x0002c300ff027b82 */ /* 0x000ee20000000800 */
[----:B-1----:R-:W-:Y:S02]  /*41f0*/  UISETP.NE.U32.AND UP2, UPT, UR6, URZ, UPT ;  /* 0x000000ff0600728c */ /* 0x002fe4000bf45070 */
[----:B------:R-:W-:Y:S02]  /*4200*/  ULEA UR6, UR37, UR8, 0x18 ;  /* 0x0000000825067291 */ /* 0x000fe4000f8ec0ff */
[----:B------:R-:W-:Y:S02]  /*4210*/  UISETP.NE.AND.EX UP2, UPT, UR7, URZ, UPT, UP2 ;  /* 0x000000ff0700728c */ /* 0x000fe4000bf45320 */
[----:B------:R-:W-:Y:S01]  /*4220*/  UIADD3 UR7, UPT, UPT, UR6, 0x110, URZ ;  /* 0x0000011006077890 */ /* 0x000fe2000fffe0ff */
[----:B------:R-:W1:Y:S01]  /*4230*/  LDC R18, c[0x0][0xb20] ;  /* 0x0002c800ff127b82 */ /* 0x000e620000000800 */
[----:B----4-:R-:W-:Y:S01]  /*4240*/  UISETP.NE.U32.AND UP3, UPT, UR4, URZ, UPT ;  /* 0x000000ff0400728c */ /* 0x010fe2000bf65070 */
[----:B--2---:R-:W-:Y:S01]  /*4250*/  ISETP.NE.AND P1, PT, R0, 0x1, PT ;  /* 0x000000010000780c */ /* 0x004fe20003f25270 */
[----:B------:R-:W-:-:S02]  /*4260*/  UPRMT UR37, UR37, 0x654, UR7 ;  /* 0x0000065425257896 */ /* 0x000fc40008000007 */
[----:B------:R-:W-:-:S03]  /*4270*/  UISETP.NE.AND.EX UP3, UPT, UR5, URZ, UPT, UP3 ;  /* 0x000000ff0500728c */ /* 0x000fc6000bf65330 */
[----:B------:R-:W2:Y:S08]  /*4280*/  LDC.64 R32, c[0x0][0x348] ;  /* 0x0000d200ff207b82 */ /* 0x000eb00000000a00 */
[----:B------:R-:W4:Y:S08]  /*4290*/  LDC.64 R16, c[0x0][0xb10] ;  /* 0x0002c400ff107b82 */ /* 0x000f300000000a00 */
[----:B------:R-:W1:Y:S08]  /*42a0*/  LDC.64 R6, c[0x0][0xb18] ;  /* 0x0002c600ff067b82 */ /* 0x000e700000000a00 */
[----:B------:R-:W1:Y:S08]  /*42b0*/  LDC.64 R4, c[0x0][0xb28] ;  /* 0x0002ca00ff047b82 */ /* 0x000e700000000a00 */
[----:B---3--:R-:W1:Y:S02]  /*42c0*/  LDC R24, c[0x0][0x374] ;  /* 0x0000dd00ff187b82 */ /* 0x008e640000000800 */
.L_x_89:
[C---:B------:R-:W-:Y:S02]  /*42d0*/  LEA R0, R29.reuse, UR6, 0x3 ;  /* 0x000000061d007c11 */ /* 0x040fe4000f8e18ff */
[----:B------:R-:W-:Y:S02]  /*42e0*/  SHF.L.U32 R3, R28, 0x1f, RZ ;  /* 0x0000001f1c037819 */ /* 0x000fe400000006ff */
[----:B------:R-:W-:Y:S02]  /*42f0*/  LEA R20, R29, UR6, 0x4 ;  /* 0x000000061d147c11 */ /* 0x000fe4000f8e20ff */
[----:B---3--:R-:W3:Y:S02]  /*4300*/  SYNCS.PHASECHK.TRANS64.TRYWAIT P0, [R0+URZ+0x130], R3 ;  /* 0x00013003000075a7 */ /* 0x008ee400080011ff */
[----:B---3--:R-:W-:Y:S05]  /*4310*/  @!P0 BRA `(.L_x_82) ;  /* 0x0000003800688947 */ /* 0x008fea0003800000 */
.L_x_162:
[----:B------:R-:W-:Y:S01]  /*4320*/  ISETP.GE.AND P0, PT, R72, 0x1, PT ;  /* 0x000000014800780c */ /* 0x000fe20003f06270 */
[----:B------:R-:W1:Y:S01]  /*4330*/  LDS.128 R20, [R20+0x1c0] ;  /* 0x0001c00014147984 */ /* 0x000e620000000c00 */
[----:B------:R-:W-:Y:S01]  /*4340*/  ISETP.NE.U32.AND P4, PT, RZ, UR4, PT ;  /* 0x00000004ff007c0c */ /* 0x000fe2000bf85070 */
[----:B---3--:R-:W-:Y:S01]  /*4350*/  VIADD R0, R0, 0x140 ;  /* 0x0000014000007836 */ /* 0x008fe20000000000 */
[----:B------:R-:W-:Y:S02]  /*4360*/  SHF.L.U32 R26, R30, 0x1f, RZ ;  /* 0x0000001f1e1a7819 */ /* 0x000fe400000006ff */
[----:B------:R-:W-:Y:S02]  /*4370*/  ISETP.NE.AND.EX P4, PT, RZ, UR5, PT, P4 ;  /* 0x00000005ff007c0c */ /* 0x000fe4000bf85340 */
[----:B------:R-:W-:Y:S01]  /*4380*/  PRMT R0, RZ, 0x654, R0 ;  /* 0x00000654ff007816 */ /* 0x000fe20000000000 */
[----:B------:R-:W-:Y:S01]  /*4390*/  @!PT LDS RZ, [RZ] ;  /* 0x00000000fffff984 */ /* 0x000fe20000000800 */
[----:B------:R-:W-:Y:S01]  /*43a0*/  @!PT LDS RZ, [RZ] ;  /* 0x00000000fffff984 */ /* 0x000fe20000000800 */
[----:B------:R-:W-:Y:S01]  /*43b0*/  @!PT LDS RZ, [RZ] ;  /* 0x00000000fffff984 */ /* 0x000fe20000000800 */
[----:B------:R-:W-:Y:S01]  /*43c0*/  @!PT LDS RZ, [RZ] ;  /* 0x00000000fffff984 */ /* 0x000fe20000000800 */
[----:B------:R3:W-:Y:S06]  /*43d0*/  MEMBAR.ALL.CTA ;  /* 0x0000000000007992 */ /* 0x0007ec0000008000 */
[----:B---3--:R-:W3:Y:S02]  /*43e0*/  FENCE.VIEW.ASYNC.S ;  /* 0x00000000000073c6 */ /* 0x008ee40000000000 */
[----:B---3--:R3:W-:Y:S01]  /*43f0*/  SYNCS.ARRIVE.TRANS64.RED.A1T0 RZ, [R0+URZ], RZ ;  /* 0x000000ff00ff79a7 */ /* 0x0087e200081004ff */
[----:B-1----:R-:W-:Y:S11]  /*4400*/  LOP3.LUT P3, RZ, R22, 0x1, RZ, 0xc0, !PT ;  /* 0x0000000116ff7812 */ /* 0x002ff6000786c0ff */
[----:B------:R-:W-:Y:S02]  /*4410*/  @!UPT UIADD3 URZ, UPT, UPT, URZ, URZ, URZ ;  /* 0x000000fffffff290 */ /* 0x000fe4000fffe0ff */
[----:B------:R-:W-:Y:S02]  /*4420*/  @P3 MOV R13, R20 ;  /* 0x00000014000d3202 */ /* 0x000fe40000000f00 */
[----:B------:R-:W-:Y:S01]  /*4430*/  @P3 LOP3.LUT R8, R21, 0xffff, RZ, 0xc0, !PT ;  /* 0x0000ffff15083812 */ /* 0x000fe200078ec0ff */
[----:B---3--:R-:W-:Y:S06]  /*4440*/  @!P0 BRA `(.L_x_83) ;  /* 0x0000000000a48947 */ /* 0x008fec0003800000 */
[----:B------:R-:W-:Y:S01]  /*4450*/  IMAD.HI.U32 R31, R24, R7, RZ ;  /* 0x00000007181f7227 */ /* 0x000fe200078e00ff */
[----:B------:R-:W-:Y:S02]  /*4460*/  ISETP.NE.AND P0, PT, R6, 0x1, PT ;  /* 0x000000010600780c */ /* 0x000fe40003f05270 */
[----:B------:R-:W-:Y:S01]  /*4470*/  ISETP.NE.AND P2, PT, R72, 0x1, PT ;  /* 0x000000014800780c */ /* 0x000fe20003f45270 */
[----:B----4-:R-:W-:Y:S01]  /*4480*/  IMAD.HI.U32 R34, R19, R16, RZ ;  /* 0x0000001013227227 */ /* 0x010fe200078e00ff */
[----:B------:R-:W-:Y:S02]  /*4490*/  SHF.R.U32.HI R31, RZ, R18, R31 ;  /* 0x00000012ff1f7219 */ /* 0x000fe4000001161f */
[----:B------:R-:W-:Y:S01]  /*44a0*/  ISETP.NE.AND P5, PT, R2, 0x1, PT ;  /* 0x000000010200780c */ /* 0x000fe20003fa5270 */
[----:B------:R-:W-:Y:S01]  /*44b0*/  IMAD.HI.U32 R36, R13, R16, RZ ;  /* 0x000000100d247227 */ /* 0x000fe200078e00ff */
[----:B------:R-:W-:Y:S02]  /*44c0*/  SHF.R.U32.HI R34, RZ, R17, R34 ;  /* 0x00000011ff227219 */ /* 0x000fe40000011622 */
[----:B------:R-:W-:Y:S01]  /*44d0*/  SEL R3, R24, R31, !P0 ;  /* 0x0000001f18037207 */ /* 0x000fe20004000000 */
[C---:B------:R-:W-:Y:S01]  /*44e0*/  IMAD.HI.U32 R31, R8.reuse, R7, RZ ;  /* 0x00000007081f7227 */ /* 0x040fe200078e00ff */
[----:B------:R-:W-:Y:S02]  /*44f0*/  SEL R11, R19, R34, !P5 ;  /* 0x00000022130b7207 */ /* 0x000fe40006800000 */
[----:B------:R-:W-:Y:S01]  /*4500*/  SHF.R.U32.HI R36, RZ, R17, R36 ;  /* 0x00000011ff247219 */ /* 0x000fe20000011624 */
[----:B------:R-:W-:Y:S01]  /*4510*/  IMAD.HI.U32 R38, R3, R4, RZ ;  /* 0x0000000403267227 */ /* 0x000fe200078e00ff */
[----:B------:R-:W-:Y:S03]  /*4520*/  SHF.R.U32.HI R31, RZ, R18, R31 ;  /* 0x00000012ff1f7219 */ /* 0x000fe6000001161f */
[----:B------:R-:W-:Y:S01]  /*4530*/  IMAD.HI.U32 R34, R11, R4, RZ ;  /* 0x000000040b227227 */ /* 0x000fe200078e00ff */
[----:B------:R-:W-:Y:S02]  /*4540*/  @P2 SHF.R.U32.HI R3, RZ, R5, R38 ;  /* 0x00000005ff032219 */ /* 0x000fe40000011626 */
[----:B------:R-:W-:Y:S02]  /*4550*/  SEL R9, R8, R31, !P0 ;  /* 0x0000001f08097207 */ /* 0x000fe40004000000 */
[----:B------:R-:W-:Y:S01]  /*4560*/  @P2 SHF.R.U32.HI R11, RZ, R5, R34 ;  /* 0x00000005ff0b2219 */ /* 0x000fe20000011622 */
[C---:B------:R-:W-:Y:S01]  /*4570*/  IMAD R10, R72.reuse, R3, RZ ;  /* 0x00000003480a7224 */ /* 0x040fe200078e02ff */
[----:B------:R-:W-:Y:S01]  /*4580*/  SEL R3, R13, R36, !P5 ;  /* 0x000000240d037207 */ /* 0x000fe20006800000 */
[C---:B------:R-:W-:Y:S03]  /*4590*/  IMAD.HI.U32 R14, R9.reuse, R4, RZ ;  /* 0x00000004090e7227 */ /* 0x040fe600078e00ff */
[----:B------:R-:W-:Y:S01]  /*45a0*/  ISETP.GE.AND P0, PT, R9, R10, PT ;  /* 0x0000000a0900720c */ /* 0x000fe20003f06270 */
[C---:B------:R-:W-:Y:S01]  /*45b0*/  IMAD R12, R72.reuse, R11, RZ ;  /* 0x0000000b480c7224 */ /* 0x040fe200078e02ff */
[-C--:B------:R-:W-:Y:S04]  /*45c0*/  SHF.R.U32.HI R14, RZ, R5.reuse, R14 ;  /* 0x00000005ff0e7219 */ /* 0x080fe8000001160e */
[----:B------:R-:W-:Y:S02]  /*45d0*/  ISETP.GE.OR P0, PT, R3, R12, P0 ;  /* 0x0000000c0300720c */ /* 0x000fe40000706670 */
[----:B------:R-:W-:Y:S05]  /*45e0*/  SEL R15, R9, R14, !P2 ;  /* 0x0000000e090f7207 */ /* 0x000fea0005000000 */
[----:B------:R-:W-:Y:S04]  /*45f0*/  IMAD.MOV R14, RZ, RZ, -R15 ;  /* 0x000000ffff0e7224 */ /* 0x000fe800078e0a0f */
[----:B------:R-:W-:Y:S02]  /*4600*/  IMAD R14, R72, R14, R9 ;  /* 0x0000000e480e7224 */ /* 0x000fe400078e0209 */
[C---:B------:R-:W-:Y:S05]  /*4610*/  @!P0 IMAD.HI.U32 R10, R3.reuse, R4, RZ ;  /* 0x00000004030a8227 */ /* 0x040fea00078e00ff */
[----:B------:R-:W-:Y:S04]  /*4620*/  @!P0 SHF.R.U32.HI R10, RZ, R5, R10 ;  /* 0x00000005ff0a8219 */ /* 0x000fe8000001160a */
[----:B------:R-:W-:Y:S01]  /*4630*/  @!P0 SEL R0, R3, R10, !P2 ;  /* 0x0000000a03008207 */ /* 0x000fe20005000000 */
[----:B------:R-:W-:Y:S03]  /*4640*/  IMAD.MOV R10, RZ, RZ, -R3 ;  /* 0x000000ffff0a7224 */ /* 0x000fe600078e0a03 */
[----:B------:R-:W-:Y:S01]  /*4650*/  @!P0 IADD3 R15, PT, PT, R15, -R0, RZ ;  /* 0x800000000f0f8210 */ /* 0x000fe20007ffe0ff */
[----:B------:R-:W-:Y:S01]  /*4660*/  @!P0 IMAD R0, R11, R14, R0 ;  /* 0x0000000e0b008224 */ /* 0x000fe200078e0200 */
[----:B------:R-:W-:Y:S01]  /*4670*/  IADD3 R11, PT, PT, -R9, RZ, RZ ;  /* 0x000000ff090b7210 */ /* 0x000fe20007ffe1ff */
[----:B------:R-:W-:Y:S02]  /*4680*/  IMAD R13, R2, R10, R13 ;  /* 0x0000000a020d7224 */ /* 0x000fe400078e020d */
[----:B------:R-:W-:Y:S02]  /*4690*/  @!P0 IMAD R9, R15, R72, R3 ;  /* 0x000000480f098224 */ /* 0x000fe400078e0203 */
[----:B------:R-:W-:Y:S02]  /*46a0*/  @!P0 IMAD.MOV.U32 R3, RZ, RZ, R0 ;  /* 0x000000ffff038224 */ /* 0x000fe400078e0000 */
[----:B------:R-:W-:Y:S02]  /*46b0*/  IMAD R8, R6, R11, R8 ;  /* 0x0000000b06087224 */ /* 0x000fe400078e0208 */
[----:B------:R-:W-:Y:S02]  /*46c0*/  IMAD R13, R3, R2, R13 ;  /* 0x00000002030d7224 */ /* 0x000fe400078e020d */
[----:B------:R-:W-:Y:S02]  /*46d0*/  IMAD R8, R9, R6, R8 ;  /* 0x0000000609087224 */ /* 0x000fe400078e0208 */
.L_x_83:
[----:B------:R-:W-:Y:S05]  /*46e0*/  BRA.U UP1, `(.L_x_84) ;  /* 0x0000000101107547 */ /* 0x000fea000b800000 */
[----:B------:R-:W-:Y:S04]  /*46f0*/  MOV R0, UR13 ;  /* 0x0000000d00007c02 */ /* 0x000fe80008000f00 */
[----:B------:R-:W-:Y:S04]  /*4700*/  SHF.L.U32 R3, R0, 0x1f, RZ ;  /* 0x0000001f00037819 */ /* 0x000fe800000006ff */
[----:B------:R-:W1:Y:S02]  /*4710*/  SYNCS.PHASECHK.TRANS64.TRYWAIT P0, [UR6+0x128], R3 ;  /* 0x00012803ff0075a7 */ /* 0x000e640008001106 */
[----:B-1----:R-:W-:Y:S05]  /*4720*/  @!P0 BRA `(.L_x_85) ;  /* 0x0000003400788947 */ /* 0x002fea0003800000 */
.L_x_84:
[----:B------:R-:W-:Y:S05]  /*4730*/  BRA.U !UP3, `(.L_x_86) ;  /* 0x000000010b347547 */ /* 0x000fea000b800000 */
[----:B------:R-:W-:Y:S01]  /*4740*/  UPLOP3.LUT UP0, UPT, UPT, UPT, UP2, 0x80, 0x8 ;  /* 0x000000000008789c */ /* 0x000fe20003f0f020 */
[----:B-1----:R-:W-:Y:S02]  /*4750*/  HFMA2 R0, -RZ, RZ, 0, 5.9604644775390625e-08 ;  /* 0x00000001ff007431 */ /* 0x002fe400000001ff */
[----:B------:R-:W-:Y:S03]  /*4760*/  IMAD.MOV.U32 R164, RZ, RZ, 0x1 ;  /* 0x00000001ffa47424 */ /* 0x000fe600078e00ff */
[----:B------:R-:W-:Y:S05]  /*4770*/  PLOP3.LUT P0, PT, PT, PT, UP0, 0x80, 0x8 ;  /* 0x000000000008781c */ /* 0x000fea0003f0f008 */
[----:B------:R-:W1:Y:S01]  /*4780*/  @UP0 LDCU.64 UR8, c[0x0][0x888] ;  /* 0x00011100ff0807ac */ /* 0x000e620008000a00 */
[----:B------:R-:W-:Y:S07]  /*4790*/  @UP0 UIMAD UR7, UR36, UR4, URZ ;  /* 0x00000004240702a4 */ /* 0x000fee000f8e02ff */
[----:B------:R-:W-:Y:S01]  /*47a0*/  @!P0 PRMT R164, R0, 0x7610, R164 ;  /* 0x0000761000a48816 */ /* 0x000fe200000000a4 */
[----:B-1----:R-:W-:Y:S03]  /*47b0*/  @UP0 UIMAD.WIDE UR8, UR7, 0x4, UR8 ;  /* 0x00000004070808a5 */ /* 0x002fe6000f8e0208 */
[----:B------:R-:W1:Y:S03]  /*47c0*/  @!UP0 LDCU UR7, c[0x0][0x880] ;  /* 0x00011000ff0787ac */ /* 0x000e660008000800 */
[----:B------:R-:W-:Y:S01]  /*47d0*/  IMAD.U32 R10, RZ, RZ, UR8 ;  /* 0x00000008ff0a7e24 */ /* 0x000fe2000f8e00ff */
[----:B------:R-:W-:Y:S05]  /*47e0*/  MOV R11, UR9 ;  /* 0x00000009000b7c02 */ /* 0x000fea0008000f00 */
[----:B-----5:R3:W5:Y:S02]  /*47f0*/  @P0 LDG.E R81, desc[UR40][R10.64] ;  /* 0x000000280a510981 */ /* 0x020764000c1e1900 */
[----:B-1-3--:R-:W-:Y:S07]  /*4800*/  @!P0 IMAD.U32 R81, RZ, RZ, UR7 ;  /* 0x00000007ff518e24 */ /* 0x00afee000f8e00ff */
.L_x_86:
[----:B-----5:R-:W-:Y:S01]  /*4810*/  @!P4 FSETP.EQ.AND P5, PT, R81, RZ, PT ;  /* 0x000000ff5100c20b */ /* 0x020fe20003fa2000 */
[----:B------:R-:W-:Y:S01]  /*4820*/  @!UPT UIADD3 URZ, UPT, UPT, URZ, URZ, URZ ;  /* 0x000000fffffff290 */ /* 0x000fe2000fffe0ff */
[----:B------:R-:W-:Y:S11]  /*4830*/  @!P4 BRA `(.L_x_87) ;  /* 0x000000000014c947 */ /* 0x000ff60003800000 */
[----:B------:R-:W-:Y:S02]  /*4840*/  LOP3.LUT P0, RZ, R164, 0xff, RZ, 0xc0, !PT ;  /* 0x000000ffa4ff7812 */ /* 0x000fe4000780c0ff */
[----:B------:R-:W-:Y:S04]  /*4850*/  PLOP3.LUT P5, PT, PT, PT, UP0, 0x80, 0x8 ;  /* 0x000000000008781c */ /* 0x000fe80003faf008 */
[----:B------:R-:W-:Y:S07]  /*4860*/  PLOP3.LUT P5, PT, P5, PT, PT, 0x8, 0x80 ;  /* 0x000000000080781c */ /* 0x000fee0002fae170 */
[----:B------:R-:W-:Y:S11]  /*4870*/  @P0 FSETP.EQ.AND P5, PT, R81, RZ, PT ;  /* 0x000000ff5100020b */ /* 0x000ff60003fa2000 */
[----:B------:R-:W-:Y:S02]  /*4880*/  @!UPT UIADD3 URZ, UPT, UPT, URZ, URZ, URZ ;  /* 0x000000fffffff290 */ /* 0x000fe4000fffe0ff */
.L_x_87:
[----:B------:R-:W3:Y:S01]  /*4890*/  SYNCS.PHASECHK.TRANS64.TRYWAIT P4, [UR6+0x118], R26 ;  /* 0x0001181aff0075a7 */ /* 0x000ee20008081106 */
[----:B------:R-:W-:Y:S01]  /*48a0*/  @P3 SHF.R.U32.HI R27, RZ, 0x10, R21 ;  /* 0x00000010ff1b3819 */ /* 0x000fe20000011615 */
[----:B------:R-:W-:Y:S01]  /*48b0*/  VIADD R29, R29, 0x1 ;  /* 0x000000011d1d7836 */ /* 0x000fe20000000000 */
[----:B------:R-:W5:Y:S08]  /*48c0*/  LDC.64 R14, c[0x0][0xb10] ;  /* 0x0002c400ff0e7b82 */ /* 0x000f700000000a00 */
[----:B------:R-:W2:Y:S08]  /*48d0*/  LDC.64 R10, c[0x0][0xb18] ;  /* 0x0002c600ff0a7b82 */ /* 0x000eb00000000a00 */
[----:B-1----:R-:W1:Y:S08]  /*48e0*/  @!P1 LDC R0, c[0x0][0xb20] ;  /* 0x0002c800ff009b82 */ /* 0x002e700000000800 */
[----:B------:R-:W4:Y:S01]  /*48f0*/  @!P1 LDC R3, c[0x0][0xb0c] ;  /* 0x0002c300ff039b82 */ /* 0x000f220000000800 */
[----:B-----5:R-:W-:Y:S05]  /*4900*/  @!P1 IMAD.HI.U32 R14, R13, R14, RZ ;  /* 0x0000000e0d0e9227 */ /* 0x020fea00078e00ff */
[----:B------:R-:W-:Y:S01]  /*4910*/  @!P1 SHF.R.U32.HI R14, RZ, R15, R14 ;  /* 0x0000000fff0e9219 */ /* 0x000fe2000001160e */
[----:B--2---:R-:W-:Y:S01]  /*4920*/  @!P1 IMAD.HI.U32 R11, R8, R11, RZ ;  /* 0x0000000b080b9227 */ /* 0x004fe200078e00ff */
[----:B------:R-:W-:Y:S04]  /*4930*/  @!P1 ISETP.NE.AND P0, PT, R10, 0x1, PT ;  /* 0x000000010a00980c */ /* 0x000fe80003f05270 */
[----:B-1----:R-:W-:Y:S02]  /*4940*/  @!P1 SHF.R.U32.HI R9, RZ, R0, R11 ;  /* 0x00000000ff099219 */ /* 0x002fe4000001160b */
[----:B----4-:R-:W-:Y:S02]  /*4950*/  @!P1 ISETP.NE.AND P2, PT, R3, 0x1, PT ;  /* 0x000000010300980c */ /* 0x010fe40003f45270 */
[----:B------:R-:W-:Y:S02]  /*4960*/  @!P1 SEL R9, R8, R9, !P0 ;  /* 0x0000000908099207 */ /* 0x000fe40004000000 */
[----:B------:R-:W-:Y:S02]  /*4970*/  ELECT P0, URZ, PT ;  /* 0x0000000000ff782f */ /* 0x000fe40003800000 */
[----:B------:R-:W-:Y:S05]  /*4980*/  @!P1 SEL R14, R13, R14, !P2 ;  /* 0x0000000e0d0e9207 */ /* 0x000fea0005000000 */
[----:B------:R-:W-:Y:S02]  /*4990*/  @!P1 IMAD.IADD R0, R9, 0x1, -R14 ;  /* 0x0000000109009824 */ /* 0x000fe400078e0a0e */
[----:B------:R-:W-:Y:S02]  /*49a0*/  @!P1 IMAD.IADD R9, R14, 0x1, -R9 ;  /* 0x000000010e099824 */ /* 0x000fe400078e0a09 */
[----:B------:R-:W-:Y:S02]  /*49b0*/  @!P1 IMAD R13, R0, R3, R13 ;  /* 0x00000003000d9224 */ /* 0x000fe400078e020d */
[----:B------:R-:W-:Y:S01]  /*49c0*/  @!P1 IMAD R8, R9, R10, R8 ;  /* 0x0000000a09089224 */ /* 0x000fe200078e0208 */
[----:B---3--:R-:W-:Y:S06]  /*49d0*/  @!P4 BRA `(.L_x_88) ;  /* 0x0000003000e4c947 */ /* 0x008fec0003800000 */
.L_x_165:
[----:B------:R-:W-:Y:S01]  /*49e0*/  PLOP3.LUT P5, PT, P5, P0, PT, 0xf2, 0x2f ;  /* 0x00000000002f781c */ /* 0x000fe20002fa1e72 */
[----:B------:R-:W-:Y:S01]  /*49f0*/  UMOV UR14, 0x0 ;  /* 0x00000000000e7882 */ /* 0x000fe20000000000 */
[----:B------:R-:W-:Y:S01]  /*4a00*/  LOP3.LUT R30, R30, 0x1, RZ, 0x3c, !PT ;  /* 0x000000011e1e7812 */ /* 0x000fe200078e3cff */
[----:B------:R-:W-:Y:S01]  /*4a10*/  UMOV UR15, 0x10000000 ;  /* 0x10000000000f7882 */ /* 0x000fe20000000000 */
[----:B------:R-:W-:Y:S01]  /*4a20*/  UMOV UR12, UR36 ;  /* 0x00000024000c7c82 */ /* 0x000fe20008000000 */
[----:B------:R-:W-:Y:S08]  /*4a30*/  @P3 R2UR UR36, R27 ;  /* 0x000000001b2432ca */ /* 0x000ff000000e0000 */
[----:B-1----:R-:W-:Y:S01]  /*4a40*/  @!P5 IADD3 R3, P0, PT, R32, 0x580, RZ ;  /* 0x000005802003d810 */ /* 0x002fe20007f1e0ff */
[----:B------:R-:W-:Y:S01]  /*4a50*/  @!P5 IMAD.SHL.U32 R155, R155, 0x40, RZ ;  /* 0x000000409b9bd824 */ /* 0x000fe200078e00ff */
[----:B------:R-:W-:Y:S01]  /*4a60*/  VOTEU.ALL UP1, P5 ;  /* 0x0000000000ff7886 */ /* 0x000fe20002820000 */
[----:B------:R-:W-:Y:S01]  /*4a70*/  @!P5 IMAD.SHL.U32 R165, R165, 0x80, RZ ;  /* 0x00000080a5a5d824 */ /* 0x000fe200078e00ff */
[----:B------:R-:W-:Y:S01]  /*4a80*/  @!P5 R2UR UR8, R3 ;  /* 0x000000000308d2ca */ /* 0x000fe200000e0000 */
[----:B------:R-:W-:Y:S01]  /*4a90*/  @!P5 IMAD.X R0, RZ, RZ, R33, P0 ;  /* 0x000000ffff00d224 */ /* 0x000fe200000e0621 */
[----:B------:R-:W-:Y:S01]  /*4aa0*/  @!P5 R2UR UR10, R155 ;  /* 0x000000009b0ad2ca */ /* 0x000fe200000e0000 */
[----:B------:R-:W-:Y:S01]  /*4ab0*/  @!UP1 UIADD3 UR9, UPT, UPT, UR6, 0x110, URZ ;  /* 0x0000011006099890 */ /* 0x000fe2000fffe0ff */
[----:B------:R-:W-:Y:S01]  /*4ac0*/  @!P5 R2UR UR11, R165 ;  /* 0x00000000a50bd2ca */ /* 0x000fe200000e0000 */
[----:B------:R-:W-:Y:S01]  /*4ad0*/  IMAD.IADD R155, R8, 0x1, R143 ;  /* 0x00000001089b7824 */ /* 0x000fe200078e028f */
[----:B------:R-:W-:Y:S01]  /*4ae0*/  @!P5 R2UR UR7, R0 ;  /* 0x000000000007d2ca */ /* 0x000fe200000e0000 */
[----:B------:R-:W-:Y:S01]  /*4af0*/  IMAD.IADD R165, R13, 0x1, R154 ;  /* 0x000000010da57824 */ /* 0x000fe200078e029a */
[C---:B------:R-:W-:Y:S04]  /*4b00*/  ISETP.NE.AND P0, PT, R29.reuse, 0x2, PT ;  /* 0x000000021d00780c */ /* 0x040fe80003f05270 */
[----:B------:R-:W-:Y:S01]  /*4b10*/  SEL R3, RZ, 0x1, P0 ;  /* 0x00000001ff037807 */ /* 0x000fe20000000000 */
[----:B------:R-:W-:Y:S01]  /*4b20*/  IMAD.U32 R10, RZ, RZ, UR8 ;  /* 0x00000008ff0a7e24 */ /* 0x000fe2000f8e00ff */
[----:B------:R-:W-:Y:S01]  /*4b30*/  @!UP1 UIADD3 UR8, UPT, UPT, UR6, 0x200, URZ ;  /* 0x0000020006089890 */ /* 0x000fe2000fffe0ff */
[----:B------:R-:W-:Y:S01]  /*4b40*/  SEL R29, R29, RZ, P0 ;  /* 0x000000ff1d1d7207 */ /* 0x000fe20000000000 */
[----:B------:R-:W-:Y:S01]  /*4b50*/  VOTEU.ALL UP1, P5 ;  /* 0x0000000000ff7886 */ /* 0x000fe20002820000 */
[----:B------:R-:W-:Y:S02]  /*4b60*/  LOP3.LUT R28, R28, R3, RZ, 0x3c, !PT ;  /* 0x000000031c1c7212 */ /* 0x000fe400078e3cff */
[----:B------:R-:W-:Y:S01]  /*4b70*/  IMAD.U32 R11, RZ, RZ, UR7 ;  /* 0x00000007ff0b7e24 */ /* 0x000fe2000f8e00ff */
[----:B------:R-:W-:Y:S04]  /*4b80*/  @!P5 R2UR UR16, R10 ;  /* 0x000000000a10d2ca */ /* 0x000fe800000e0000 */
[----:B------:R-:W-:Y:S11]  /*4b90*/  @!P5 R2UR UR17, R11 ;  /* 0x000000000b11d2ca */ /* 0x000ff600000e0000 */
[----:B------:R-:W-:Y:S02]  /*4ba0*/  @!UPT UIADD3 URZ, UPT, UPT, URZ, URZ, URZ ;  /* 0x000000fffffff290 */ /* 0x000fe4000fffe0ff */
[----:B------:R3:W-:Y:S01]  /*4bb0*/  @!UP1 UTMALDG.3D [UR8], [UR16], desc[UR14] ;  /* 0x00000e08100095b4 */ /* 0x0007e20008011000 */
[----:B------:R3:W-:Y:S01]  /*4bc0*/  @!P5 SYNCS.ARRIVE.TRANS64.RED.A0TR RZ, [UR6+0x110], R25 ;  /* 0x00011019ffffd9a7 */ /* 0x0007e20008300406 */
[----:B------:R-:W-:Y:S01]  /*4bd0*/  UPLOP3.LUT UP1, UPT, UPT, UPT, UPT, 0x80, 0x8 ;  /* 0x000000000008789c */ /* 0x000fe20003f2f070 */
[----:B------:R-:W-:Y:S01]  /*4be0*/  SYNCS.ARRIVE.TRANS64.RED.A1T0 RZ, [UR37], RZ ;  /* 0x000000ffffff79a7 */ /* 0x000fe20008100425 */
[----:B------:R-:W-:Y:S09]  /*4bf0*/  @P3 BRA `(.L_x_89) ;  /* 0xfffffff400b43947 */ /* 0x000ff2000383ffff */
[----:B------:R-:W-:Y:S07]  /*4c00*/  MOV R0, UR6 ;  /* 0x0000000600007c02 */ /* 0x000fee0008000f00 */
.L_x_90:
[----:B-1----:R-:W-:-:S04]  /*4c10*/  SHF.L.U32 R3, R30, 0x1f, RZ ;  /* 0x0000001f1e037819 */ /* 0x002fc800000006ff */
[----:B------:R1:W2:Y:S03]  /*4c20*/  SYNCS.PHASECHK.TRANS64.TRYWAIT P0, [R0+URZ+0x118], R3 ;  /* 0x00011803000075a7 */ /* 0x0002a600080011ff */
[----:B--2---:R-:W-:Y:S05]  /*4c30*/  @!P0 NANOSLEEP.SYNCS 0x989680 ;  /* 0x009896800000895d */ /* 0x004fea0003900000 */
[----:B------:R-:W2:Y:S02]  /*4c40*/  @!P0 SYNCS.PHASECHK.TRANS64 P0, [R0+URZ+0x118], R3 ;  /* 0x00011803000085a7 */ /* 0x000ea400080010ff */
[----:B--23--:R-:W-:Y:S05]  /*4c50*/  @P0 EXIT ;  /* 0x000000000000094d */ /* 0x00cfea0003800000 */
[----:B------:R-:W-:Y:S05]  /*4c60*/  BRA `(.L_x_90) ;  /* 0xfffffffc00e87947 */ /* 0x000fea000383ffff */
.L_x_81:
[----:B------:R-:W-:-:S06]  /*4c70*/  UISETP.GE.AND UP1, UPT, UR8, 0x4, UPT ;  /* 0x000000040800788c */ /* 0x000fcc000bf26270 */
[----:B------:R-:W-:-:S13]  /*4c80*/  PLOP3.LUT P0, PT, PT, PT, UP1, 0x80, 0x8 ;  /* 0x000000000008781c */ /* 0x000fda0003f0f018 */
[----:B------:R-:W-:Y:S05]  /*4c90*/  @!P0 EXIT ;  /* 0x000000000000894d */ /* 0x000fea0003800000 */
[----:B------:R-:W-:Y:S01]  /*4ca0*/  BAR.SYNC.DEFER_BLOCKING 0x6, 0xa0 ;  /* 0x0182800000007b1d */ /* 0x000fe20000010000 */
[C---:B------:R-:W-:Y:S02]  /*4cb0*/  IMAD.SHL.U32 R3, R166.reuse, 0x40, RZ ;  /* 0x00000040a6037824 */ /* 0x040fe400078e00ff */
[----:B------:R-:W-:Y:S02]  /*4cc0*/  HFMA2 R76, -RZ, RZ, 0, 0 ;  /* 0x00000000ff4c7431 */ /* 0x000fe400000001ff */
[C---:B------:R-:W-:Y:S01]  /*4cd0*/  IMAD.SHL.U32 R168, R166.reuse, 0x8, RZ ;  /* 0x00000008a6a87824 */ /* 0x040fe200078e00ff */
[----:B------:R-:W-:Y:S01]  /*4ce0*/  CS2R R174, SRZ ;  /* 0x0000000000ae7805 */ /* 0x000fe2000001ff00 */
[----:B------:R-:W-:Y:S01]  /*4cf0*/  IMAD.U32 R79, R166, 0x10000, RZ ;  /* 0x00010000a64f7824 */ /* 0x000fe200078e00ff */
[----:B------:R-:W-:Y:S01]  /*4d00*/  UMOV UR43, 0x400 ;  /* 0x00000400002b7882 */ /* 0x000fe20000000000 */
[----:B------:R-:W-:Y:S01]  /*4d10*/  LOP3.LUT R5, R3, 0x180, RZ, 0xc0, !PT ;  /* 0x0000018003057812 */ /* 0x000fe200078ec0ff */
[----:B------:R-:W-:Y:S01]  /*4d20*/  ULEA UR43, UR37, UR43, 0x18 ;  /* 0x0000002b252b7291 */ /* 0x000fe2000f8ec0ff */
[----:B------:R-:W1:Y:S01]  /*4d30*/  LDC R167, c[0x0][0x370] ;  /* 0x0000dc00ffa77b82 */ /* 0x000e620000000800 */
[----:B------:R-:W-:Y:S01]  /*4d40*/  LOP3.LUT R79, R79, 0x600000, RZ, 0xc0, !PT ;  /* 0x006000004f4f7812 */ /* 0x000fe200078ec0ff */
[----:B------:R-:W-:Y:S01]  /*4d50*/  IMAD.MOV.U32 R181, RZ, RZ, RZ ;  /* 0x000000ffffb57224 */ /* 0x000fe200078e00ff */
[----:B------:R-:W-:Y:S01]  /*4d60*/  LOP3.LUT R168, R5, 0x30, R168, 0xf8, !PT ;  /* 0x0000003005a87812 */ /* 0x000fe200078ef8a8 */
[----:B------:R-:W-:Y:S01]  /*4d70*/  UIADD3 UR4, UPT, UPT, UR43, 0x2200, URZ ;  /* 0x000022002b047890 */ /* 0x000fe2000fffe0ff */
[----:B------:R-:W-:Y:S01]  /*4d80*/  IMAD.MOV.U32 R173, RZ, RZ, RZ ;  /* 0x000000ffffad7224 */ /* 0x000fe200078e00ff */
[----:B------:R-:W2:Y:S01]  /*4d90*/  LDCU.64 UR46, c[0x0][0x348] ;  /* 0x00006900ff2e77ac */ /* 0x000ea20008000a00 */
[----:B------:R-:W-:Y:S01]  /*4da0*/  LOP3.LUT R168, R168, 0x1e40, R3, 0xf8, !PT ;  /* 0x00001e40a8a87812 */ /* 0x000fe200078ef803 */
[----:B------:R-:W4:Y:S01]  /*4db0*/  LDC R74, c[0x0][0xb0c] ;  /* 0x0002c300ff4a7b82 */ /* 0x000f220000000800 */
[----:B------:R-:W-:Y:S01]  /*4dc0*/  IMAD.SHL.U32 R3, R166, 0x10, RZ ;  /* 0x00000010a6037824 */ /* 0x000fe200078e00ff */
[----:B------:R-:W-:Y:S01]  /*4dd0*/  MOV R179, UR4 ;  /* 0x0000000400b37c02 */ /* 0x000fe20008000f00 */
[----:B------:R-:W1:Y:S03]  /*4de0*/  LDCU.64 UR38, c[0x0][0x888] ;  /* 0x00011100ff2677ac */ /* 0x000e660008000a00 */
[C---:B------:R-:W-:Y:S01]  /*4df0*/  LOP3.LUT R5, R3.reuse, 0x20, RZ, 0xc0, !PT ;  /* 0x0000002003057812 */ /* 0x040fe200078ec0ff */
[----:B------:R-:W3:Y:S01]  /*4e00*/  LDS R0, [UR43+0x1e0] ;  /* 0x0001e02bff007984 */ /* 0x000ee20008000800 */
[----:B------:R-:W1:Y:S01]  /*4e10*/  LDC R170, c[0x0][0xb20] ;  /* 0x0002c800ffaa7b82 */ /* 0x000e620000000800 */
[----:B------:R-:W-:Y:S01]  /*4e20*/  LOP3.LUT R3, R3, 0x40, RZ, 0xc0, !PT ;  /* 0x0000004003037812 */ /* 0x000fe200078ec0ff */
[----:B------:R-:W-:-:S06]  /*4e30*/  UIADD3 UR42, UPT, UPT, UR43, 0x200, URZ ;  /* 0x000002002b2a7890 */ /* 0x000fcc000fffe0ff */
[----:B------:R-:W1:Y:S08]  /*4e40*/  LDC R73, c[0x0][0xb30] ;  /* 0x0002cc00ff497b82 */ /* 0x000e700000000800 */
[----:B------:R-:W1:Y:S08]  /*4e50*/  LDC.64 R152, c[0x0][0xb10] ;  /* 0x0002c400ff987b82 */ /* 0x000e700000000a00 */
[----:B------:R-:W1:Y:S08]  /*4e60*/  LDC.64 R70, c[0x0][0xb18] ;  /* 0x0002c600ff467b82 */ /* 0x000e700000000a00 */
[----:B------:R-:W1:Y:S01]  /*4e70*/  LDC.64 R148, c[0x0][0x888] ;  /* 0x00022200ff947b82 */ /* 0x000e620000000a00 */
[----:B---3--:R-:W-:-:S07]  /*4e80*/  IMAD.IADD R79, R0, 0x1, R79 ;  /* 0x00000001004f7824 */ /* 0x008fce00078e024f */
[----:B------:R-:W3:Y:S01]  /*4e90*/  LDC.64 R68, c[0x0][0xb28] ;  /* 0x0002ca00ff447b82 */ /* 0x000ee20000000a00 */
[----:B------:R-:W-:-:S05]  /*4ea0*/  VIADD R0, R168, UR43 ;  /* 0x0000002ba8007c36 */ /* 0x000fca0008000000 */
[--C-:B------:R-:W-:Y:S02]  /*4eb0*/  IADD3 R178, PT, PT, -R5, 0x200, R0.reuse ;  /* 0x0000020005b27810 */ /* 0x100fe40007ffe100 */
[----:B------:R-:W1:Y:S01]  /*4ec0*/  LDC.64 R150, c[0x0][0x890] ;  /* 0x00022400ff967b82 */ /* 0x000e620000000a00 */
[----:B------:R-:W-:Y:S02]  /*4ed0*/  IADD3 R177, PT, PT, -R3, 0x200, R0 ;  /* 0x0000020003b17810 */ /* 0x000fe40007ffe100 */
[----:B------:R-:W-:-:S05]  /*4ee0*/  IMAD.IADD R176, R178, 0x1, -R3 ;  /* 0x00000001b2b07824 */ /* 0x000fca00078e0a03 */
[----:B------:R-:W1:Y:S08]  /*4ef0*/  LDC.64 R146, c[0x0][0x8b0] ;  /* 0x00022c00ff927b82 */ /* 0x000e700000000a00 */
[----:B------:R-:W1:Y:S08]  /*4f00*/  LDC.64 R144, c[0x0][0x8a8] ;  /* 0x00022a00ff907b82 */ /* 0x000e700000000a00 */
[----:B--2-4-:R-:W1:Y:S02]  /*4f10*/  LDC R172, c[0x0][0x374] ;  /* 0x0000dd00ffac7b82 */ /* 0x014e640000000800 */
.L_x_108:
[C---:B------:R-:W-:Y:S02]  /*4f20*/  LEA R0, R181.reuse, UR43, 0x3 ;  /* 0x0000002bb5007c11 */ /* 0x040fe4000f8e18ff */
[----:B------:R-:W-:Y:S02]  /*4f30*/  SHF.L.U32 R3, R174, 0x1f, RZ ;  /* 0x0000001fae037819 */ /* 0x000fe400000006ff */
[----:B------:R-:W-:Y:S02]  /*4f40*/  LEA R16, R181, UR43, 0x4 ;  /* 0x0000002bb5107c11 */ /* 0x000fe4000f8e20ff */
[----:B--2---:R-:W2:Y:S02]  /*4f50*/  SYNCS.PHASECHK.TRANS64.TRYWAIT P0, [R0+URZ+0x130], R3 ;  /* 0x00013003000075a7 */ /* 0x004ea400080011ff */
[----:B-12---:R-:W-:Y:S05]  /*4f60*/  @!P0 BRA `(.L_x_91) ;  /* 0x0000002c00988947 */ /* 0x006fea0003800000 */
.L_x_166:
[----:B------:R-:W4:Y:S01]  /*4f70*/  LDC.64 R12, c[0x0][0xb10] ;  /* 0x0002c400ff0c7b82 */ /* 0x000f220000000a00 */
[----:B------:R-:W3:Y:S01]  /*4f80*/  LDS.128 R16, [R16+0x1c0] ;  /* 0x0001c00010107984 */ /* 0x000ee20000000c00 */
[----:B-1----:R-:W-:Y:S01]  /*4f90*/  ISETP.NE.AND P1, PT, R73, 0x1, PT ;  /* 0x000000014900780c */ /* 0x002fe20003f25270 */
[----:B--2---:R-:W-:Y:S01]  /*4fa0*/  VIADD R0, R0, 0x140 ;  /* 0x0000014000007836 */ /* 0x004fe20000000000 */
[----:B------:R-:W-:Y:S04]  /*4fb0*/  ISETP.GE.AND P0, PT, R72, 0x1, PT ;  /* 0x000000014800780c */ /* 0x000fe80003f06270 */
[----:B------:R-:W1:Y:S01]  /*4fc0*/  LDC.64 R10, c[0x0][0xb18] ;  /* 0x0002c600ff0a7b82 */ /* 0x000e620000000a00 */
[----:B------:R-:W-:Y:S01]  /*4fd0*/  PRMT R0, RZ, 0x654, R0 ;  /* 0x00000654ff007816 */ /* 0x000fe20000000000 */
[----:B------:R-:W-:Y:S01]  /*4fe0*/  @!PT LDS RZ, [RZ] ;  /* 0x00000000fffff984 */ /* 0x000fe20000000800 */
[----:B------:R-:W-:Y:S01]  /*4ff0*/  @!PT LDS RZ, [RZ] ;  /* 0x00000000fffff984 */ /* 0x000fe20000000800 */
[----:B------:R-:W-:Y:S01]  /*5000*/  @!PT LDS RZ, [RZ] ;  /* 0x00000000fffff984 */ /* 0x000fe20000000800 */
[----:B------:R-:W-:Y:S01]  /*5010*/  @!PT LDS RZ, [RZ] ;  /* 0x00000000fffff984 */ /* 0x000fe20000000800 */
[----:B------:R2:W-:Y:S06]  /*5020*/  MEMBAR.ALL.CTA ;  /* 0x0000000000007992 */ /* 0x0005ec0000008000 */
[----:B--2---:R-:W2:Y:S01]  /*5030*/  FENCE.VIEW.ASYNC.S ;  /* 0x00000000000073c6 */ /* 0x004ea20000000000 */
[----:B------:R-:W1:Y:S08]  /*5040*/  @!P1 LDC R14, c[0x0][0xb20] ;  /* 0x0002c800ff0e9b82 */ /* 0x000e700000000800 */
[----:B------:R-:W1:Y:S01]  /*5050*/  @!P1 LDC R9, c[0x0][0xb0c] ;  /* 0x0002c300ff099b82 */ /* 0x000e620000000800 */
[----:B--2---:R2:W-:Y:S01]  /*5060*/  SYNCS.ARRIVE.TRANS64.RED.A1T0 RZ, [R0+URZ], RZ ;  /* 0x000000ff00ff79a7 */ /* 0x0045e200081004ff */
[----:B---3--:R-:W-:Y:S04]  /*5070*/  LOP3.LUT P4, RZ, R18, 0x1, RZ, 0xc0, !PT ;  /* 0x0000000112ff7812 */ /* 0x008fe8000788c0ff */
[----:B------:R-:W-:Y:S09]  /*5080*/  P2R R180, PR, RZ, 0x10 ;  /* 0x00000010ffb47803 */ /* 0x000ff20000000000 */
[----:B------:R-:W-:Y:S02]  /*5090*/  @P4 MOV R77, R16 ;  /* 0x00000010004d4202 */ /* 0x000fe40000000f00 */
[----:B------:R-:W-:Y:S01]  /*50a0*/  @P4 LOP3.LUT R75, R17, 0xffff, RZ, 0xc0, !PT ;  /* 0x0000ffff114b4812 */ /* 0x000fe200078ec0ff */
[----:B--2-4-:R-:W-:Y:S06]  /*50b0*/  @!P0 BRA `(.L_x_92) ;  /* 0x0000000000a48947 */ /* 0x014fec0003800000 */
[----:B------:R-:W-:Y:S01]  /*50c0*/  IMAD.HI.U32 R21, R172, R71, RZ ;  /* 0x00000047ac157227 */ /* 0x000fe200078e00ff */
[----:B------:R-:W-:Y:S02]  /*50d0*/  ISETP.NE.AND P0, PT, R70, 0x1, PT ;  /* 0x000000014600780c */ /* 0x000fe40003f05270 */
[----:B------:R-:W-:Y:S01]  /*50e0*/  ISETP.NE.AND P2, PT, R72, 0x1, PT ;  /* 0x000000014800780c */ /* 0x000fe20003f45270 */
[----:B------:R-:W-:Y:S01]  /*50f0*/  IMAD.HI.U32 R20, R167, R152, RZ ;  /* 0x00000098a7147227 */ /* 0x000fe200078e00ff */
[----:B------:R-:W-:Y:S02]  /*5100*/  SHF.R.U32.HI R21, RZ, R170, R21 ;  /* 0x000000aaff157219 */ /* 0x000fe40000011615 */
[----:B------:R-:W-:Y:S01]  /*5110*/  ISETP.NE.AND P3, PT, R74, 0x1, PT ;  /* 0x000000014a00780c */ /* 0x000fe20003f65270 */
[----:B------:R-:W-:Y:S01]  /*5120*/  IMAD.HI.U32 R24, R77, R152, RZ ;  /* 0x000000984d187227 */ /* 0x000fe200078e00ff */
[----:B------:R-:W-:Y:S02]  /*5130*/  SHF.R.U32.HI R20, RZ, R153, R20 ;  /* 0x00000099ff147219 */ /* 0x000fe40000011614 */
[----:B------:R-:W-:Y:S01]  /*5140*/  SEL R3, R172, R21, !P0 ;  /* 0x00000015ac037207 */ /* 0x000fe20004000000 */
[----:B------:R-:W-:Y:S01]  /*5150*/  IMAD.HI.U32 R21, R75, R71, RZ ;  /* 0x000000474b157227 */ /* 0x000fe200078e00ff */
[----:B------:R-:W-:Y:S02]  /*5160*/  SEL R7, R167, R20, !P3 ;  /* 0x00000014a7077207 */ /* 0x000fe40005800000 */
[----:B------:R-:W-:Y:S01]  /*5170*/  SHF.R.U32.HI R24, RZ, R153, R24 ;  /* 0x00000099ff187219 */ /* 0x000fe20000011618 */
[-C--:B------:R-:W-:Y:S04]  /*5180*/  IMAD.HI.U32 R20, R3, R68.reuse, RZ ;  /* 0x0000004403147227 */ /* 0x080fe800078e00ff */
[----:B------:R-:W-:Y:S01]  /*5190*/  IMAD.HI.U32 R22, R7, R68, RZ ;  /* 0x0000004407167227 */ /* 0x000fe200078e00ff */
[-C--:B------:R-:W-:Y:S02]  /*51a0*/  @P2 SHF.R.U32.HI R3, RZ, R69.reuse, R20 ;  /* 0x00000045ff032219 */ /* 0x080fe40000011614 */
[----:B------:R-:W-:Y:S02]  /*51b0*/  SHF.R.U32.HI R20, RZ, R170, R21 ;  /* 0x000000aaff147219 */ /* 0x000fe40000011615 */
[----:B------:R-:W-:Y:S01]  /*51c0*/  @P2 SHF.R.U32.HI R7, RZ, R69, R22 ;  /* 0x00000045ff072219 */ /* 0x000fe20000011616 */
[C---:B------:R-:W-:Y:S01]  /*51d0*/  IMAD R2, R72.reuse, R3, RZ ;  /* 0x0000000348027224 */ /* 0x040fe200078e02ff */
[----:B------:R-:W-:Y:S02]  /*51e0*/  SEL R5, R75, R20, !P0 ;  /* 0x000000144b057207 */ /* 0x000fe40004000000 */
[----:B------:R-:W-:Y:S01]  /*51f0*/  SEL R3, R77, R24, !P3 ;  /* 0x000000184d037207 */ /* 0x000fe20005800000 */
[----:B------:R-:W-:Y:S01]  /*5200*/  IMAD R4, R72, R7, RZ ;  /* 0x0000000748047224 */ /* 0x000fe200078e02ff */
[C---:B------:R-:W-:Y:S01]  /*5210*/  ISETP.GE.AND P0, PT, R5.reuse, R2, PT ;  /* 0x000000020500720c */ /* 0x040fe20003f06270 */
[----:B------:R-:W-:Y:S03]  /*5220*/  IMAD.HI.U32 R6, R5, R68, RZ ;  /* 0x0000004405067227 */ /* 0x000fe600078e00ff */
[----:B------:R-:W-:Y:S01]  /*5230*/  ISETP.GE.OR P0, PT, R3, R4, P0 ;  /* 0x000000040300720c */ /* 0x000fe20000706670 */
[----:B------:R-:W-:Y:S01]  /*5240*/  IMAD.MOV R4, RZ, RZ, -R3 ;  /* 0x000000ffff047224 */ /* 0x000fe200078e0a03 */
[-C--:B------:R-:W-:Y:S03]  /*5250*/  SHF.R.U32.HI R6, RZ, R69.reuse, R6 ;  /* 0x00000045ff067219 */ /* 0x080fe60000011606 */
[----:B------:R-:W-:Y:S01]  /*5260*/  IMAD R77, R74, R4, R77 ;  /* 0x000000044a4d7224 */ /* 0x000fe200078e024d */
[----:B------:R-:W-:Y:S05]  /*5270*/  SEL R15, R5, R6, !P2 ;  /* 0x00000006050f7207 */ /* 0x000fea0005000000 */
[----:B------:R-:W-:Y:S02]  /*5280*/  IMAD.MOV R6, RZ, RZ, -R15 ;  /* 0x000000ffff067224 */ /* 0x000fe400078e0a0f */
[C---:B------:R-:W-:Y:S04]  /*5290*/  @!P0 IMAD.HI.U32 R2, R3.reuse, R68, RZ ;  /* 0x0000004403028227 */ /* 0x040fe800078e00ff */
[----:B------:R-:W-:Y:S01]  /*52a0*/  IMAD R6, R72, R6, R5 ;  /* 0x0000000648067224 */ /* 0x000fe200078e0205 */
[----:B------:R-:W-:Y:S04]  /*52b0*/  @!P0 SHF.R.U32.HI R2, RZ, R69, R2 ;  /* 0x00000045ff028219 */ /* 0x000fe80000011602 */
[----:B------:R-:W-:Y:S02]  /*52c0*/  @!P0 SEL R0, R3, R2, !P2 ;  /* 0x0000000203008207 */ /* 0x000fe40005000000 */
[----:B------:R-:W-:Y:S02]  /*52d0*/  IADD3 R2, PT, PT, -R5, RZ, RZ ;  /* 0x000000ff05027210 */ /* 0x000fe40007ffe1ff */
[----:B------:R-:W-:Y:S01]  /*52e0*/  @!P0 IADD3 R8, PT, PT, R15, -R0, RZ ;  /* 0x800000000f088210 */ /* 0x000fe20007ffe0ff */
[----:B------:R-:W-:Y:S02]  /*52f0*/  @!P0 IMAD R0, R7, R6, R0 ;  /* 0x0000000607008224 */ /* 0x000fe400078e0200 */
[----:B------:R-:W-:Y:S02]  /*5300*/  IMAD R75, R70, R2, R75 ;  /* 0x00000002464b7224 */ /* 0x000fe400078e024b */
[----:B------:R-:W-:Y:S02]  /*5310*/  @!P0 IMAD R5, R8, R72, R3 ;  /* 0x0000004808058224 */ /* 0x000fe400078e0203 */
[----:B------:R-:W-:Y:S04]  /*5320*/  @!P0 IMAD.MOV.U32 R3, RZ, RZ, R0 ;  /* 0x000000ffff038224 */ /* 0x000fe800078e0000 */
[----:B------:R-:W-:Y:S02]  /*5330*/  IMAD R77, R3, R74, R77 ;  /* 0x0000004a034d7224 */ /* 0x000fe400078e024d */
[----:B------:R-:W-:Y:S07]  /*5340*/  IMAD R75, R5, R70, R75 ;  /* 0x00000046054b7224 */ /* 0x000fee00078e024b */
.L_x_92:
[----:B------:R-:W-:Y:S01]  /*5350*/  @!P1 IMAD.HI.U32 R0, R77, R12, RZ ;  /* 0x0000000c4d009227 */ /* 0x000fe200078e00ff */
[----:B-1----:R-:W-:Y:S01]  /*5360*/  @!P1 ISETP.NE.AND P0, PT, R10, 0x1, PT ;  /* 0x000000010a00980c */ /* 0x002fe20003f05270 */
[----:B------:R-:W-:Y:S01]  /*5370*/  ULOP3.LUT UP0, URZ, UR42, 0x1b0, URZ, 0xc0, !UPT ;  /* 0x000001b02aff7892 */ /* 0x000fe2000f80c0ff */
[----:B------:R-:W-:Y:S01]  /*5380*/  @!P1 ISETP.NE.AND P2, PT, R9, 0x1, PT ;  /* 0x000000010900980c */ /* 0x000fe20003f45270 */
[----:B------:R-:W-:Y:S01]  /*5390*/  @!P1 IMAD.HI.U32 R3, R75, R11, RZ ;  /* 0x0000000b4b039227 */ /* 0x000fe200078e00ff */
[----:B------:R-:W-:Y:S02]  /*53a0*/  @!P1 SHF.R.U32.HI R0, RZ, R13, R0 ;  /* 0x0000000dff009219 */ /* 0x000fe40000011600 */
[----:B------:R-:W-:Y:S01]  /*53b0*/  @P4 SHF.R.U32.HI R171, RZ, 0x10, R17 ;  /* 0x00000010ffab4819 */ /* 0x000fe20000011611 */
[----:B------:R-:W-:Y:S01]  /*53c0*/  VIADD R181, R181, 0x1 ;  /* 0x00000001b5b57836 */ /* 0x000fe20000000000 */
[----:B------:R-:W-:Y:S02]  /*53d0*/  @!P1 SHF.R.U32.HI R2, RZ, R14, R3 ;  /* 0x0000000eff029219 */ /* 0x000fe40000011603 */
[----:B------:R-:W-:Y:S02]  /*53e0*/  @!P1 SEL R3, R77, R0, !P2 ;  /* 0x000000004d039207 */ /* 0x000fe40005000000 */
[----:B------:R-:W-:Y:S05]  /*53f0*/  @!P1 SEL R2, R75, R2, !P0 ;  /* 0x000000024b029207 */ /* 0x000fea0004000000 */
[----:B------:R-:W-:Y:S02]  /*5400*/  @!P1 IMAD.IADD R0, R2, 0x1, -R3 ;  /* 0x0000000102009824 */ /* 0x000fe400078e0a03 */
[----:B------:R-:W-:Y:S02]  /*5410*/  @!P1 IMAD.IADD R2, R3, 0x1, -R2 ;  /* 0x0000000103029824 */ /* 0x000fe400078e0a02 */
[----:B------:R-:W-:Y:S02]  /*5420*/  @!P1 IMAD R77, R0, R9, R77 ;  /* 0x00000009004d9224 */ /* 0x000fe400078e024d */
[----:B------:R-:W-:Y:S01]  /*5430*/  @!P1 IMAD R75, R2, R10, R75 ;  /* 0x0000000a024b9224 */ /* 0x000fe200078e024b */
[----:B------:R-:W-:Y:S06]  /*5440*/  BRA.U !UP0, `(.L_x_93) ;  /* 0x0000000108407547 */ /* 0x000fec000b800000 */
[----:B------:R-:W1:Y:S01]  /*5450*/  LDCU.64 UR8, c[0x4][0x80] ;  /* 0x01001000ff0877ac */ /* 0x000e620008000a00 */
[----:B------:R-:W-:Y:S01]  /*5460*/  MOV R3, 0x0 ;  /* 0x0000000000037802 */ /* 0x000fe20000000f00 */
[----:B------:R-:W-:Y:S02]  /*5470*/  HFMA2 R12, -RZ, RZ, 0, 5.9604644775390625e-08 ;  /* 0x00000001ff0c7431 */ /* 0x000fe400000001ff */
[----:B------:R-:W-:Y:S02]  /*5480*/  IMAD.MOV.U32 R8, RZ, RZ, 0x70 ;  /* 0x00000070ff087424 */ /* 0x000fe400078e00ff */
[----:B------:R-:W-:Y:S01]  /*5490*/  IMAD.MOV.U32 R13, RZ, RZ, RZ ;  /* 0x000000ffff0d7224 */ /* 0x000fe200078e00ff */
[----:B------:R-:W2:Y:S01]  /*54a0*/  LDCU.64 UR6, c[0x4][0x88] ;  /* 0x01001100ff0677ac */ /* 0x000ea20008000a00 */
[----:B------:R-:W3:Y:S01]  /*54b0*/  LDC.64 R2, c[0x4][R3] ;  /* 0x0100000003027b82 */ /* 0x000ee20000000a00 */
[----:B------:R-:W4:Y:S01]  /*54c0*/  LDCU.64 UR4, c[0x4][0x8] ;  /* 0x01000100ff0477ac */ /* 0x000f220008000a00 */
[----:B-1----:R-:W-:Y:S01]  /*54d0*/  MOV R5, UR9 ;  /* 0x0000000900057c02 */ /* 0x002fe20008000f00 */
[----:B------:R-:W-:Y:S01]  /*54e0*/  IMAD.U32 R4, RZ, RZ, UR8 ;  /* 0x00000008ff047e24 */ /* 0x000fe2000f8e00ff */
[----:B--2---:R-:W-:Y:S01]  /*54f0*/  MOV R7, UR7 ;  /* 0x0000000700077c02 */ /* 0x004fe20008000f00 */
[----:B------:R-:W-:Y:S01]  /*5500*/  IMAD.U32 R6, RZ, RZ, UR6 ;  /* 0x00000006ff067e24 */ /* 0x000fe2000f8e00ff */
[----:B----4-:R-:W-:Y:S01]  /*5510*/  MOV R11, UR5 ;  /* 0x00000005000b7c02 */ /* 0x010fe20008000f00 */
[----:B------:R-:W-:Y:S02]  /*5520*/  IMAD.U32 R10, RZ, RZ, UR4 ;  /* 0x00000004ff0a7e24 */ /* 0x000fe4000f8e00ff */
[----:B------:R-:W-:Y:S07]  /*5530*/  LEPC R20, `(.L_x_93) ;  /* 0x000000001014794e */ /* 0x000fee0000000000 */
[----:B---3-5:R-:W-:Y:S05]  /*5540*/  CALL.ABS.NOINC R2 ;  /* 0x0000000002007343 */ /* 0x028fea0003c00000 */
.L_x_93:
[----:B------:R-:W-:Y:S01]  /*5550*/  LOP3.LUT P0, RZ, R179, 0x1b0, RZ, 0xc0, !PT ;  /* 0x000001b0b3ff7812 */ /* 0x000fe2000780c0ff */
[----:B------:R-:W-:Y:S11]  /*5560*/  BSSY.RECONVERGENT B6, `(.L_x_94) ;  /* 0x0000013000067945 */ /* 0x000ff60003800200 */
[----:B------:R-:W-:Y:S01]  /*5570*/  @!UPT UIADD3 URZ, UPT, UPT, URZ, URZ, URZ ;  /* 0x000000fffffff290 */ /* 0x000fe2000fffe0ff */
[----:B------:R-:W-:Y:S05]  /*5580*/  @!P0 BRA `(.L_x_95) ;  /* 0x0000000000408947 */ /* 0x000fea0003800000 */
        /* <DEDUP_REMOVED lines=16> */
.L_x_95:
[----:B------:R-:W-:Y:S05]  /*5690*/  BSYNC.RECONVERGENT B6 ;  /* 0x0000000000067941 */ /* 0x000fea0003800200 */
.L_x_94:
[----:B------:R-:W-:Y:S01]  /*56a0*/  ISETP.NE.U32.AND P3, PT, R150, RZ, PT ;  /* 0x000000ff9600720c */ /* 0x000fe20003f65070 */
[----:B------:R-:W-:Y:S01]  /*56b0*/  UISETP.NE.AND UP1, UPT, UR44, URZ, UPT ;  /* 0x000000ff2c00728c */ /* 0x000fe2000bf25270 */
[----:B------:R-:W-:Y:S02]  /*56c0*/  ISETP.NE.U32.AND P4, PT, R146, RZ, PT ;  /* 0x000000ff9200720c */ /* 0x000fe40003f85070 */
[----:B------:R-:W-:Y:S02]  /*56d0*/  ISETP.NE.AND.EX P3, PT, R151, RZ, PT, P3 ;  /* 0x000000ff9700720c */ /* 0x000fe40003f65330 */
[----:B------:R-:W-:Y:S02]  /*56e0*/  PLOP3.LUT P1, PT, PT, PT, PT, 0x8, 0x80 ;  /* 0x000000000080781c */ /* 0x000fe40003f2e170 */
[----:B------:R-:W-:Y:S02]  /*56f0*/  PLOP3.LUT P0, PT, PT, PT, UP1, 0x80, 0x8 ;  /* 0x000000000008781c */ /* 0x000fe40003f0f018 */
[----:B------:R-:W-:Y:S02]  /*5700*/  ISETP.NE.AND.EX P4, PT, R147, RZ, PT, P4 ;  /* 0x000000ff9300720c */ /* 0x000fe40003f85340 */
[----:B------:R-:W1:Y:S09]  /*5710*/  @UP1 LDCU.64 UR4, c[0x0][0x888] ;  /* 0x00011100ff0417ac */ /* 0x000e720008000a00 */
[----:B------:R-:W-:Y:S01]  /*5720*/  @P0 PLOP3.LUT P1, PT, P3, PT, PT, 0x80, 0x8 ;  /* 0x000000000008081c */ /* 0x000fe20001f2f070 */
[----:B-1----:R-:W-:Y:S04]  /*5730*/  @UP1 UISETP.NE.U32.AND UP0, UPT, UR4, URZ, UPT ;  /* 0x000000ff0400128c */ /* 0x002fe8000bf05070 */
[----:B------:R-:W-:Y:S04]  /*5740*/  @UP1 UISETP.NE.AND.EX UP0, UPT, UR5, URZ, UPT, UP0 ;  /* 0x000000ff0500128c */ /* 0x000fe8000bf05300 */
[----:B------:R-:W-:Y:S01]  /*5750*/  @UP1 USEL UR4, URZ, 0xffffffff, UP0 ;  /* 0xffffffffff041887 */ /* 0x000fe20008000000 */
[----:B------:R-:W-:Y:S11]  /*5760*/  @!P3 BRA `(.L_x_96) ;  /* 0x00000000002cb947 */ /* 0x000ff60003800000 */
[----:B------:R-:W-:Y:S01]  /*5770*/  ISETP.NE.U32.AND P2, PT, R148, RZ, PT ;  /* 0x000000ff9400720c */ /* 0x000fe20003f45070 */
[----:B------:R-:W-:Y:S03]  /*5780*/  IMAD.MOV.U32 R164, RZ, RZ, 0x1 ;  /* 0x00000001ffa47424 */ /* 0x000fe600078e00ff */
[----:B------:R-:W-:Y:S11]  /*5790*/  ISETP.NE.AND.EX P2, PT, R149, RZ, PT, P2 ;  /* 0x000000ff9500720c */ /* 0x000ff60003f45320 */
[----:B------:R-:W-:Y:S02]  /*57a0*/  @!UPT UIADD3 URZ, UPT, UPT, URZ, URZ, URZ ;  /* 0x000000fffffff290 */ /* 0x000fe4000fffe0ff */
[----:B------:R-:W1:Y:S01]  /*57b0*/  @P2 LDC.64 R2, c[0x0][0x888] ;  /* 0x00022200ff022b82 */ /* 0x000e620000000a00 */
[----:B------:R-:W-:Y:S04]  /*57c0*/  @P2 IMAD R0, R150, UR36, RZ ;  /* 0x0000002496002c24 */ /* 0x000fe8000f8e02ff */
[----:B-1----:R-:W-:Y:S04]  /*57d0*/  @P2 IMAD.WIDE R2, R0, 0x4, R2 ;  /* 0x0000000400022825 */ /* 0x002fe800078e0202 */
[----:B------:R-:W-:Y:S01]  /*57e0*/  HFMA2 R0, -RZ, RZ, 0, 5.9604644775390625e-08 ;  /* 0x00000001ff007431 */ /* 0x000fe200000001ff */
[----:B-----5:R1:W5:Y:S04]  /*57f0*/  @P2 LDG.E R81, desc[UR40][R2.64] ;  /* 0x0000002802512981 */ /* 0x020368000c1e1900 */
[----:B------:R-:W-:Y:S01]  /*5800*/  @!P2 PRMT R164, R0, 0x7610, R164 ;  /* 0x0000761000a4a816 */ /* 0x000fe200000000a4 */
[----:B-1----:R-:W2:Y:S06]  /*5810*/  @!P2 LDC R81, c[0x0][0x880] ;  /* 0x00022000ff51ab82 */ /* 0x002eac0000000800 */
.L_x_96:
[----:B------:R-:W-:Y:S05]  /*5820*/  @!P4 BRA `(.L_x_97) ;  /* 0x000000000020c947 */ /* 0x000fea0003800000 */
[----:B------:R-:W-:Y:S04]  /*5830*/  ISETP.NE.U32.AND P2, PT, R144, RZ, PT ;  /* 0x000000ff9000720c */ /* 0x000fe80003f45070 */
[----:B------:R-:W-:Y:S11]  /*5840*/  ISETP.NE.AND.EX P2, PT, R145, RZ, PT, P2 ;  /* 0x000000ff9100720c */ /* 0x000ff60003f45320 */
[----:B------:R-:W-:Y:S02]  /*5850*/  @!UPT UIADD3 URZ, UPT, UPT, URZ, URZ, URZ ;  /* 0x000000fffffff290 */ /* 0x000fe4000fffe0ff */
[----:B------:R-:W1:Y:S01]  /*5860*/  @P2 LDC.64 R2, c[0x0][0x8a8] ;  /* 0x00022a00ff022b82 */ /* 0x000e620000000a00 */
[----:B------:R-:W-:Y:S04]  /*5870*/  @P2 IMAD R0, R146, UR36, RZ ;  /* 0x0000002492002c24 */ /* 0x000fe8000f8e02ff */
[----:B-1----:R-:W-:Y:S05]  /*5880*/  @P2 IMAD.WIDE R2, R0, 0x4, R2 ;  /* 0x0000000400022825 */ /* 0x002fea00078e0202 */
[----:B-----5:R1:W5:Y:S02]  /*5890*/  @P2 LDG.E R78, desc[UR40][R2.64] ;  /* 0x00000028024e2981 */ /* 0x020364000c1e1900 */
[----:B-1----:R-:W3:Y:S02]  /*58a0*/  @!P2 LDC R78, c[0x0][0x8a0] ;  /* 0x00022800ff4eab82 */ /* 0x002ee40000000800 */
.L_x_97:
[----:B--2--5:R-:W-:Y:S01]  /*58b0*/  @P0 FSETP.NEU.AND P4, PT, R81, RZ, PT ;  /* 0x000000ff5100020b */ /* 0x024fe20003f8d000 */
[----:B------:R-:W-:Y:S01]  /*58c0*/  IMAD.U32 R0, RZ, RZ, UR4 ;  /* 0x00000004ff007e24 */ /* 0x000fe2000f8e00ff */
[----:B------:R-:W-:Y:S01]  /*58d0*/  @P0 LOP3.LUT P2, RZ, R164, 0xff, RZ, 0xc0, !PT ;  /* 0x000000ffa4ff0812 */ /* 0x000fe2000784c0ff */
[----:B------:R-:W-:Y:S01]  /*58e0*/  BSSY B1, `(.L_x_98) ;  /* 0x000003d000017945 */ /* 0x000fe20003800000 */
[----:B------:R-:W-:Y:S01]  /*58f0*/  @P0 SEL R3, RZ, 0xffffffff, P4 ;  /* 0xffffffffff030807 */ /* 0x000fe20002000000 */
[C---:B------:R-:W-:Y:S01]  /*5900*/  IMAD R64, R76.reuse, 0x40, R79 ;  /* 0x000000404c407824 */ /* 0x040fe200078e024f */
[----:B------:R-:W-:Y:S02]  /*5910*/  LEA R156, R76, UR43, 0x3 ;  /* 0x0000002b4c9c7c11 */ /* 0x000fe4000f8e18ff */
[----:B------:R-:W-:Y:S02]  /*5920*/  CS2R R86, SRZ ;  /* 0x0000000000567805 */ /* 0x000fe4000001ff00 */
[----:B------:R-:W-:Y:S02]  /*5930*/  @P1 SEL R3, R0, R3, !P2 ;  /* 0x0000000300031207 */ /* 0x000fe40005000000 */
[----:B------:R-:W-:Y:S02]  /*5940*/  CS2R R84, SRZ ;  /* 0x0000000000547805 */ /* 0x000fe4000001ff00 */
[----:B------:R-:W-:Y:S02]  /*5950*/  SHF.L.U32 R5, R175, 0x1f, RZ ;  /* 0x0000001faf057819 */ /* 0x000fe400000006ff */
[----:B------:R-:W-:Y:S02]  /*5960*/  CS2R R90, SRZ ;  /* 0x00000000005a7805 */ /* 0x000fe4000001ff00 */
[----:B------:R-:W-:Y:S02]  /*5970*/  @P0 LOP3.LUT R3, R3, 0x1, RZ, 0xc0, !PT ;  /* 0x0000000103030812 */ /* 0x000fe400078ec0ff */
[----:B------:R-:W-:Y:S02]  /*5980*/  CS2R R88, SRZ ;  /* 0x0000000000587805 */ /* 0x000fe4000001ff00 */
[----:B------:R-:W-:Y:S02]  /*5990*/  PLOP3.LUT P5, PT, PT, PT, PT, 0x8, 0x80 ;  /* 0x000000000080781c */ /* 0x000fe40003fae170 */
[----:B------:R-:W-:Y:S02]  /*59a0*/  CS2R R98, SRZ ;  /* 0x0000000000627805 */ /* 0x000fe4000001ff00 */
[----:B------:R-:W-:Y:S02]  /*59b0*/  ISETP.NE.U32.OR P1, PT, R3, 0x1, !P0 ;  /* 0x000000010300780c */ /* 0x000fe40004725470 */
[----:B------:R-:W-:Y:S02]  /*59c0*/  CS2R R96, SRZ ;  /* 0x0000000000607805 */ /* 0x000fe4000001ff00 */
[----:B------:R-:W-:Y:S02]  /*59d0*/  CS2R R94, SRZ ;  /* 0x00000000005e7805 */ /* 0x000fe4000001ff00 */
[----:B------:R-:W-:Y:S07]  /*59e0*/  CS2R R92, SRZ ;  /* 0x00000000005c7805 */ /* 0x000fee000001ff00 */
[----:B------:R-:W-:Y:S04]  /*59f0*/  @P1 SHF.L.U32 R2, R173, 0x1f, RZ ;  /* 0x0000001fad021819 */ /* 0x000fe800000006ff */
[----:B------:R-:W1:Y:S01]  /*5a00*/  @P1 SYNCS.PHASECHK.TRANS64.TRYWAIT P0, [UR43+0x110], R2 ;  /* 0x00011002ff0015a7 */ /* 0x000e62000800112b */
[----:B------:R2:W4:Y:S01]  /*5a10*/  SYNCS.PHASECHK.TRANS64.TRYWAIT P4, [R156+URZ+0x150], R5 ;  /* 0x000150059c0075a7 */ /* 0x00052200080811ff */
[----:B-1----:R-:W-:Y:S01]  /*5a20*/  @P1 PLOP3.LUT P5, PT, P0, PT, PT, 0x8, 0x80 ;  /* 0x000000000080181c */ /* 0x002fe200007ae170 */
[----:B------:R-:W-:Y:S01]  /*5a30*/  @!UPT UIADD3 URZ, UPT, UPT, URZ, URZ, URZ ;  /* 0x000000fffffff290 */ /* 0x000fe2000fffe0ff */
[----:B--2-4-:R-:W-:Y:S11]  /*5a40*/  @!P1 BRA `(.L_x_99) ;  /* 0x0000000000989947 */ /* 0x014ff60003800000 */
[----:B------:R-:W-:Y:S01]  /*5a50*/  ISETP.NE.U32.AND P0, PT, RZ, UR38, PT ;  /* 0x00000026ff007c0c */ /* 0x000fe2000bf05070 */
[----:B------:R-:W-:Y:S01]  /*5a60*/  BSSY B0, `(.L_x_100) ;  /* 0x0000016000007945 */ /* 0x000fe20003800000 */
[----:B------:R-:W-:Y:S02]  /*5a70*/  FSETP.NEU.AND P2, PT, R81, RZ, PT ;  /* 0x000000ff5100720b */ /* 0x000fe40003f4d000 */
[----:B------:R-:W-:Y:S02]  /*5a80*/  CS2R R94, SRZ ;  /* 0x00000000005e7805 */ /* 0x000fe4000001ff00 */
[----:B------:R-:W-:Y:S02]  /*5a90*/  ISETP.NE.AND.EX P0, PT, RZ, UR39, PT, P0 ;  /* 0x00000027ff007c0c */ /* 0x000fe4000bf05300 */
[----:B------:R-:W-:Y:S02]  /*5aa0*/  CS2R R92, SRZ ;  /* 0x00000000005c7805 */ /* 0x000fe4000001ff00 */
[----:B------:R-:W-:Y:S02]  /*5ab0*/  LOP3.LUT P1, RZ, R164, 0xff, RZ, 0xc0, !PT ;  /* 0x000000ffa4ff7812 */ /* 0x000fe4000782c0ff */
[----:B------:R-:W-:Y:S02]  /*5ac0*/  CS2R R98, SRZ ;  /* 0x0000000000627805 */ /* 0x000fe4000001ff00 */
[----:B------:R-:W-:Y:S02]  /*5ad0*/  SEL R0, RZ, 0xffffffff, P2 ;  /* 0xffffffffff007807 */ /* 0x000fe40001000000 */
[----:B------:R-:W-:Y:S02]  /*5ae0*/  CS2R R96, SRZ ;  /* 0x0000000000607805 */ /* 0x000fe4000001ff00 */
[----:B------:R-:W-:Y:S02]  /*5af0*/  SEL R3, RZ, 0xffffffff, P0 ;  /* 0xffffffffff037807 */ /* 0x000fe40000000000 */
[----:B------:R-:W-:Y:S02]  /*5b00*/  CS2R R90, SRZ ;  /* 0x00000000005a7805 */ /* 0x000fe4000001ff00 */
[----:B------:R-:W-:Y:S02]  /*5b10*/  CS2R R88, SRZ ;  /* 0x0000000000587805 */ /* 0x000fe4000001ff00 */
[----:B------:R-:W-:Y:S02]  /*5b20*/  CS2R R86, SRZ ;  /* 0x0000000000567805 */ /* 0x000fe4000001ff00 */
[----:B------:R-:W-:Y:S02]  /*5b30*/  @P3 SEL R0, R3, R0, !P1 ;  /* 0x0000000003003207 */ /* 0x000fe40004800000 */
[----:B------:R-:W-:Y:S02]  /*5b40*/  CS2R R84, SRZ ;  /* 0x0000000000547805 */ /* 0x000fe4000001ff00 */
[----:B------:R-:W-:Y:S04]  /*5b50*/  LOP3.LUT R0, R0, 0x1, RZ, 0xc0, !PT ;  /* 0x0000000100007812 */ /* 0x000fe800078ec0ff */
[----:B------:R-:W-:Y:S01]  /*5b60*/  ISETP.NE.U32.AND P0, PT, R0, 0x1, PT ;  /* 0x000000010000780c */ /* 0x000fe20003f05070 */
[----:B------:R-:W-:Y:S01]  /*5b70*/  @!UPT UIADD3 URZ, UPT, UPT, URZ, URZ, URZ ;  /* 0x000000fffffff290 */ /* 0x000fe2000fffe0ff */
[----:B------:R-:W-:Y:S11]  /*5b80*/  @!P5 BRA `(.L_x_101) ;  /* 0x00000000000cd947 */ /* 0x000ff60003800000 */
[----:B------:R-:W-:Y:S04]  /*5b90*/  SHF.L.U32 R3, R173, 0x1f, RZ ;  /* 0x0000001fad037819 */ /* 0x000fe800000006ff */
[----:B------:R-:W1:Y:S02]  /*5ba0*/  SYNCS.PHASECHK.TRANS64.TRYWAIT P1, [UR43+0x110], R3 ;  /* 0x00011003ff0075a7 */ /* 0x000e64000802112b */
[----:B-1----:R-:W-:Y:S05]  /*5bb0*/  @!P1 BRA `(.L_x_102) ;  /* 0x0000002000989947 */ /* 0x002fea0003800000 */
.L_x_101:
[----:B------:R-:W-:Y:S05]  /*5bc0*/  BSYNC B0 ;  /* 0x0000000000007941 */ /* 0x000fea0003800000 */
.L_x_100:
[----:B------:R2:W4:Y:S01]  /*5bd0*/  @P0 LDS.128 R92, [R168+UR43+0x200] ;  /* 0x0002002ba85c0984 */ /* 0x0005220008000c00 */
[----:B------:R-:W-:Y:S01]  /*5be0*/  UIADD3 UR4, UPT, UPT, UR43, 0x118, URZ ;  /* 0x000001182b047890 */ /* 0x000fe2000fffe0ff */
[----:B------:R-:W-:Y:S02]  /*5bf0*/  LOP3.LUT R173, R173, 0x1, RZ, 0x3c, !PT ;  /* 0x00000001adad7812 */ /* 0x000fe400078e3cff */
[----:B------:R2:W1:Y:S01]  /*5c00*/  @P0 LDS.128 R96, [R178+0x10] ;  /* 0x00001000b2600984 */ /* 0x0004620000000c00 */
[----:B------:R-:W-:Y:S03]  /*5c10*/  UPRMT UR4, UR37, 0x654, UR4 ;  /* 0x0000065425047896 */ /* 0x000fe60008000004 */
[----:B------:R2:W1:Y:S04]  /*5c20*/  @P0 LDS.128 R88, [R177+0x20] ;  /* 0x00002000b1580984 */ /* 0x0004680000000c00 */
[----:B------:R2:W1:Y:S01]  /*5c30*/  @P0 LDS.128 R84, [R176+0x30] ;  /* 0x00003000b0540984 */ /* 0x0004620000000c00 */
[----:B------:R-:W-:Y:S01]  /*5c40*/  @!PT LDS RZ, [RZ] ;  /* 0x00000000fffff984 */ /* 0x000fe20000000800 */
[----:B------:R-:W-:Y:S01]  /*5c50*/  @!PT LDS RZ, [RZ] ;  /* 0x00000000fffff984 */ /* 0x000fe20000000800 */
[----:B------:R-:W-:Y:S01]  /*5c60*/  @!PT LDS RZ, [RZ] ;  /* 0x00000000fffff984 */ /* 0x000fe20000000800 */
[----:B------:R-:W-:Y:S01]  /*5c70*/  @!PT LDS RZ, [RZ] ;  /* 0x00000000fffff984 */ /* 0x000fe20000000800 */
[----:B------:R5:W-:Y:S06]  /*5c80*/  MEMBAR.ALL.CTA ;  /* 0x0000000000007992 */ /* 0x000bec0000008000 */
[----:B-----5:R-:W5:Y:S02]  /*5c90*/  FENCE.VIEW.ASYNC.S ;  /* 0x00000000000073c6 */ /* 0x020f640000000000 */
[----:B-----5:R-:W-:Y:S01]  /*5ca0*/  SYNCS.ARRIVE.TRANS64.RED.A1T0 RZ, [UR4], RZ ;  /* 0x000000ffffff79a7 */ /* 0x020fe20008100404 */
.L_x_99:
[----:B------:R-:W-:Y:S05]  /*5cb0*/  BSYNC B1 ;  /* 0x0000000000017941 */ /* 0x000fea0003800000 */
.L_x_98:
[----:B-1----:R-:W-:Y:S04]  /*5cc0*/  SHF.R.U32.HI R0, RZ, 0x15, R64 ;  /* 0x00000015ff007819 */ /* 0x002fe80000011640 */
[----:B------:R-:W-:Y:S01]  /*5cd0*/  LOP3.LUT P0, RZ, R0, 0x3, R169, 0x48, !PT ;  /* 0x0000000300ff7812 */ /* 0x000fe200078048a9 */
[----:B------:R-:W-:Y:S01]  /*5ce0*/  @!UPT UIADD3 URZ, UPT, UPT, URZ, URZ, URZ ;  /* 0x000000fffffff290 */ /* 0x000fe2000fffe0ff */
[----:B------:R-:W-:Y:S11]  /*5cf0*/  @P4 BRA `(.L_x_103) ;  /* 0x0000000000084947 */ /* 0x000ff60003800000 */
[----:B------:R-:W1:Y:S02]  /*5d00*/  SYNCS.PHASECHK.TRANS64.TRYWAIT P1, [R156+URZ+0x150], R5 ;  /* 0x000150059c0075a7 */ /* 0x000e6400080211ff */
[----:B-1----:R-:W-:Y:S05]  /*5d10*/  @!P1 BRA `(.L_x_104) ;  /* 0x0000002000589947 */ /* 0x002fea0003800000 */
.L_x_103:
[----:B------:R-:W-:Y:S05]  /*5d20*/  @!P0 BRA `(.L_x_105) ;  /* 0x0000000000408947 */ /* 0x000fea0003800000 */
[----:B------:R-:W1:Y:S01]  /*5d30*/  LDCU.64 UR8, c[0x4][0x70] ;  /* 0x01000e00ff0877ac */ /* 0x000e620008000a00 */
[----:B------:R-:W-:Y:S01]  /*5d40*/  MOV R3, 0x0 ;  /* 0x0000000000037802 */ /* 0x000fe20000000f00 */
[----:B------:R-:W-:Y:S02]  /*5d50*/  HFMA2 R12, -RZ, RZ, 0, 5.9604644775390625e-08 ;  /* 0x00000001ff0c7431 */ /* 0x000fe400000001ff */
[----:B------:R-:W-:Y:S02]  /*5d60*/  IMAD.MOV.U32 R8, RZ, RZ, 0x192 ;  /* 0x00000192ff087424 */ /* 0x000fe400078e00ff */
[----:B------:R-:W-:Y:S01]  /*5d70*/  IMAD.MOV.U32 R13, RZ, RZ, RZ ;  /* 0x000000ffff0d7224 */ /* 0x000fe200078e00ff */
[----:B------:R-:W5:Y:S01]  /*5d80*/  LDCU.64 UR6, c[0x4][0x78] ;  /* 0x01000f00ff0677ac */ /* 0x000f620008000a00 */
[----:B------:R-:W2:Y:S01]  /*5d90*/  LDC.64 R2, c[0x4][R3] ;  /* 0x0100000003027b82 */ /* 0x000ea20000000a00 */
[----:B------:R-:W3:Y:S01]  /*5da0*/  LDCU.64 UR4, c[0x4][0x10] ;  /* 0x01000200ff0477ac */ /* 0x000ee20008000a00 */
[----:B-1----:R-:W-:Y:S01]  /*5db0*/  MOV R5, UR9 ;  /* 0x0000000900057c02 */ /* 0x002fe20008000f00 */
[----:B------:R-:W-:Y:S01]  /*5dc0*/  IMAD.U32 R4, RZ, RZ, UR8 ;  /* 0x00000008ff047e24 */ /* 0x000fe2000f8e00ff */
[----:B-----5:R-:W-:Y:S01]  /*5dd0*/  MOV R7, UR7 ;  /* 0x0000000700077c02 */ /* 0x020fe20008000f00 */
[----:B------:R-:W-:Y:S01]  /*5de0*/  IMAD.U32 R6, RZ, RZ, UR6 ;  /* 0x00000006ff067e24 */ /* 0x000fe2000f8e00ff */
[----:B---3--:R-:W-:Y:S01]  /*5df0*/  MOV R11, UR5 ;  /* 0x00000005000b7c02 */ /* 0x008fe20008000f00 */
[----:B------:R-:W-:Y:S02]  /*5e00*/  IMAD.U32 R10, RZ, RZ, UR4 ;  /* 0x00000004ff0a7e24 */ /* 0x000fe4000f8e00ff */
[----:B------:R-:W-:Y:S07]  /*5e10*/  LEPC R20, `(.L_x_105) ;  /* 0x000000001014794e */ /* 0x000fee0000000000 */
[----:B--2-4-:R-:W-:Y:S05]  /*5e20*/  CALL.ABS.NOINC R2 ;  /* 0x0000000002007343 */ /* 0x014fea0003c00000 */
.L_x_105:
[----:B------:R-:W-:Y:S01]  /*5e30*/  LOP3.LUT P0, RZ, R166, 0x60, RZ, 0xc0, !PT ;  /* 0x00000060a6ff7812 */ /* 0x000fe2000780c0ff */
[----:B------:R-:W-:Y:S05]  /*5e40*/  WARPSYNC.ALL ;  /* 0x0000000000007948 */ /* 0x000fea0003800000 */
[----:B------:R-:W-:Y:S01]  /*5e50*/  R2UR UR4, R64 ;  /* 0x00000000400472ca */ /* 0x000fe200000e0000 */
[----:B------:R-:W-:Y:S01]  /*5e60*/  BSSY.RECONVERGENT B0, `(.L_x_106) ;  /* 0x0000121000007945 */ /* 0x000fe20003800200 */
[-C--:B----4-:R-:W-:Y:S02]  /*5e70*/  F2FP.F16.E4M3.UNPACK_B R82, R92.reuse ;  /* 0x0000005cff52723e */ /* 0x090fe400020006ff */
[----:B------:R-:W-:Y:S02]  /*5e80*/  F2FP.F16.E4M3.UNPACK_B R109, R92.H1 ;  /* 0x0000005cff6d723e */ /* 0x000fe400030006ff */
[-C--:B------:R-:W-:Y:S01]  /*5e90*/  F2FP.F16.E4M3.UNPACK_B R107, R93.reuse ;  /* 0x0000005dff6b723e */ /* 0x080fe200020006ff */
[--C-:B------:R-:W-:Y:S01]  /*5ea0*/  HADD2.F32 R80, -RZ, R82.reuse.H0_H0 ;  /* 0x20000052ff507230 */ /* 0x100fe20000004100 */
[----:B------:R-:W-:Y:S01]  /*5eb0*/  F2FP.F16.E4M3.UNPACK_B R105, R93.H1 ;  /* 0x0000005dff69723e */ /* 0x000fe200030006ff */
[----:B------:R-:W-:Y:S01]  /*5ec0*/  HADD2.F32 R82, -RZ, R82.H1_H1 ;  /* 0x30000052ff527230 */ /* 0x000fe20000004100 */
[-C--:B------:R-:W-:Y:S01]  /*5ed0*/  F2FP.F16.E4M3.UNPACK_B R130, R84.reuse ;  /* 0x00000054ff82723e */ /* 0x080fe200020006ff */
[--C-:B------:R-:W-:Y:S01]  /*5ee0*/  HADD2.F32 R83, -RZ, R109.reuse.H0_H0 ;  /* 0x2000006dff537230 */ /* 0x100fe20000004100 */
[----:B------:R-:W-:Y:S01]  /*5ef0*/  F2FP.F16.E4M3.UNPACK_B R132, R84.H1 ;  /* 0x00000054ff84723e */ /* 0x000fe200030006ff */
[----:B------:R-:W3:Y:S01]  /*5f00*/  LDTM.x64 R4, tmem[UR4] ;  /* 0x00000004000479ee */ /* 0x000ee20008340000 */
[----:B------:R-:W-:Y:S01]  /*5f10*/  NOP ;  /* 0x0000000000007918 */ /* 0x000fe20000000000 */
[----:B------:R-:W-:Y:S01]  /*5f20*/  R2UR UR5, R156 ;  /* 0x000000009c0572ca */ /* 0x000fe200000e0000 */
[--C-:B------:R-:W-:Y:S01]  /*5f30*/  HADD2.F32 R129, -RZ, R130.reuse.H0_H0 ;  /* 0x20000082ff817230 */ /* 0x100fe20000004100 */
[----:B------:R-:W-:Y:S01]  /*5f40*/  F2FP.F16.E4M3.UNPACK_B R93, R94 ;  /* 0x0000005eff5d723e */ /* 0x000fe200020006ff */
[----:B------:R-:W-:Y:S01]  /*5f50*/  HADD2.F32 R130, -RZ, R130.H1_H1 ;  /* 0x30000082ff827230 */ /* 0x000fe20000004100 */
[-C--:B------:R-:W-:Y:S01]  /*5f60*/  F2FP.F16.E4M3.UNPACK_B R134, R85.reuse ;  /* 0x00000055ff86723e */ /* 0x080fe200020006ff */
[----:B------:R-:W-:Y:S01]  /*5f70*/  HADD2.F32 R84, -RZ, R109.H1_H1 ;  /* 0x3000006dff547230 */ /* 0x000fe20000004100 */
[----:B------:R-:W-:Y:S01]  /*5f80*/  F2FP.F16.E4M3.UNPACK_B R136, R85.H1 ;  /* 0x00000055ff88723e */ /* 0x000fe200030006ff */
[--C-:B------:R-:W-:Y:S01]  /*5f90*/  HADD2.F32 R85, -RZ, R107.reuse.H0_H0 ;  /* 0x2000006bff557230 */ /* 0x100fe20000004100 */
[-C--:B------:R-:W-:Y:S01]  /*5fa0*/  F2FP.F16.E4M3.UNPACK_B R138, R86.reuse ;  /* 0x00000056ff8a723e */ /* 0x080fe200020006ff */
[--C-:B------:R-:W-:Y:S01]  /*5fb0*/  HADD2.F32 R133, -RZ, R134.reuse.H0_H0 ;  /* 0x20000086ff857230 */ /* 0x100fe20000004100 */
[----:B------:R-:W-:Y:S01]  /*5fc0*/  F2FP.F16.E4M3.UNPACK_B R140, R86.H1 ;  /* 0x00000056ff8c723e */ /* 0x000fe200030006ff */
[----:B------:R-:W-:Y:S01]  /*5fd0*/  HADD2.F32 R86, -RZ, R107.H1_H1 ;  /* 0x3000006bff567230 */ /* 0x000fe20000004100 */
[----:B------:R-:W-:Y:S01]  /*5fe0*/  F2FP.F16.E4M3.UNPACK_B R142, R87 ;  /* 0x00000057ff8e723e */ /* 0x000fe200020006ff */
[----:B------:R-:W-:Y:S01]  /*5ff0*/  UIADD3 UR5, UPT, UPT, UR5, 0x170, URZ ;  /* 0x0000017005057890 */ /* 0x000fe2000fffe0ff */
[----:B------:R-:W-:Y:S01]  /*6000*/  HADD2.F32 R134, -RZ, R134.H1_H1 ;  /* 0x30000086ff867230 */ /* 0x000fe20000004100 */
[----:B------:R-:W-:Y:S01]  /*6010*/  F2FP.F16.E4M3.UNPACK_B R114, R88 ;  /* 0x00000058ff72723e */ /* 0x000fe200020006ff */
[--C-:B------:R-:W-:Y:S01]  /*6020*/  HADD2.F32 R137, -RZ, R138.reuse.H0_H0 ;  /* 0x2000008aff897230 */ /* 0x100fe20000004100 */
[----:B------:R-:W-:Y:S01]  /*6030*/  UPRMT UR5, UR37, 0x654, UR5 ;  /* 0x0000065425057896 */ /* 0x000fe20008000005 */
[----:B------:R-:W-:Y:S01]  /*6040*/  HADD2.F32 R138, -RZ, R138.H1_H1 ;  /* 0x3000008aff8a7230 */ /* 0x000fe20000004100 */
[-C--:B------:R-:W-:Y:S01]  /*6050*/  F2FP.F16.E4M3.UNPACK_B R118, R89.reuse ;  /* 0x00000059ff76723e */ /* 0x080fe200020006ff */
[--C-:B------:R-:W-:Y:S01]  /*6060*/  HADD2.F32 R113, -RZ, R114.reuse.H0_H0 ;  /* 0x20000072ff717230 */ /* 0x100fe20000004100 */
[----:B------:R-:W-:Y:S01]  /*6070*/  F2FP.F16.E4M3.UNPACK_B R120, R89.H1 ;  /* 0x00000059ff78723e */ /* 0x000fe200030006ff */
[C---:B---3--:R-:W-:Y:S01]  /*6080*/  FMUL R4, R78.reuse, R4 ;  /* 0x000000044e047220 */ /* 0x048fe20000400000 */
[C---:B------:R-:W-:Y:S01]  /*6090*/  FMUL R5, R78.reuse, R5 ;  /* 0x000000054e057220 */ /* 0x040fe20000400000 */
[C---:B------:R-:W-:Y:S01]  /*60a0*/  FMUL R8, R78.reuse, R8 ;  /* 0x000000084e087220 */ /* 0x040fe20000400000 */
[C---:B------:R-:W-:Y:S01]  /*60b0*/  FMUL R9, R78.reuse, R9 ;  /* 0x000000094e097220 */ /* 0x040fe20000400000 */
[----:B------:R-:W-:Y:S01]  /*60c0*/  SYNCS.ARRIVE.TRANS64.RED.A1T0 RZ, [UR5], RZ ;  /* 0x000000ffffff79a7 */ /* 0x000fe20008100405 */
[C---:B------:R-:W-:Y:S01]  /*60d0*/  FFMA R4, R81.reuse, R80, R4 ;  /* 0x0000005051047223 */ /* 0x040fe20000000004 */
[C---:B------:R-:W-:Y:S01]  /*60e0*/  FFMA R5, R81.reuse, R82, R5 ;  /* 0x0000005251057223 */ /* 0x040fe20000000005 */
[----:B------:R-:W-:Y:S02]  /*60f0*/  HADD2.F32 R89, -RZ, R93.H0_H0 ;  /* 0x2000005dff597230 */ /* 0x000fe40000004100 */
[C---:B------:R-:W-:Y:S01]  /*6100*/  FMUL R12, R78.reuse, R12 ;  /* 0x0000000c4e0c7220 */ /* 0x040fe20000400000 */
        /* <DEDUP_REMOVED lines=11> */
[----:B------:R-:W-:Y:S02]  /*61c0*/  HADD2.F32 R114, -RZ, R114.H1_H1 ;  /* 0x30000072ff727230 */ /* 0x000fe40000004100 */
[C---:B------:R-:W-:Y:S01]  /*61d0*/  FMUL R32, R78.reuse, R36 ;  /* 0x000000244e207220 */ /* 0x040fe20000400000 */
[C---:B------:R-:W-:Y:S01]  /*61e0*/  FMUL R33, R78.reuse, R37 ;  /* 0x000000254e217220 */ /* 0x040fe20000400000 */
[--C-:B------:R-:W-:Y:S02]  /*61f0*/  HADD2.F32 R117, -RZ, R118.reuse.H0_H0 ;  /* 0x20000076ff757230 */ /* 0x100fe40000004100 */
[C---:B------:R-:W-:Y:S01]  /*6200*/  FMUL R36, R78.reuse, R40 ;  /* 0x000000284e247220 */ /* 0x040fe20000400000 */
[----:B------:R-:W-:Y:S02]  /*6210*/  HADD2.F32 R118, -RZ, R118.H1_H1 ;  /* 0x30000076ff767230 */ /* 0x000fe40000004100 */
        /* <DEDUP_REMOVED lines=8> */
[----:B------:R-:W-:Y:S01]  /*62a0*/  F2FP.F16.E4M3.UNPACK_B R92, R94.H1 ;  /* 0x0000005eff5c723e */ /* 0x000fe200030006ff */
[C---:B------:R-:W-:Y:S01]  /*62b0*/  FMUL R53, R78.reuse, R57 ;  /* 0x000000394e357220 */ /* 0x040fe20000400000 */
[C---:B------:R-:W-:Y:S01]  /*62c0*/  FMUL R56, R78.reuse, R60 ;  /* 0x0000003c4e387220 */ /* 0x040fe20000400000 */
[----:B------:R-:W-:Y:S01]  /*62d0*/  F2FP.F16.E4M3.UNPACK_B R141, R87.H1 ;  /* 0x00000057ff8d723e */ /* 0x000fe200030006ff */
[C---:B------:R-:W-:Y:S01]  /*62e0*/  FMUL R57, R78.reuse, R61 ;  /* 0x0000003d4e397220 */ /* 0x040fe20000400000 */
[----:B------:R-:W-:Y:S02]  /*62f0*/  HADD2.F32 R80, -RZ, R142.H1_H1 ;  /* 0x3000008eff507230 */ /* 0x000fe40000004100 */
[C---:B------:R-:W-:Y:S01]  /*6300*/  FMUL R60, R78.reuse, R64 ;  /* 0x000000404e3c7220 */ /* 0x040fe20000400000 */
[----:B------:R-:W-:Y:S01]  /*6310*/  F2FP.F16.E4M3.UNPACK_B R116, R88.H1 ;  /* 0x00000058ff74723e */ /* 0x000fe200030006ff */
[C---:B------:R-:W-:Y:S01]  /*6320*/  FMUL R61, R78.reuse, R65 ;  /* 0x000000414e3d7220 */ /* 0x040fe20000400000 */
[C---:B------:R-:W-:Y:S01]  /*6330*/  FMUL R6, R78.reuse, R6 ;  /* 0x000000064e067220 */ /* 0x040fe20000400000 */
[----:B------:R-:W-:Y:S01]  /*6340*/  F2FP.F16.E4M3.UNPACK_B R94, R95 ;  /* 0x0000005fff5e723e */ /* 0x000fe200020006ff */
[C---:B------:R-:W-:Y:S01]  /*6350*/  FMUL R7, R78.reuse, R7 ;  /* 0x000000074e077220 */ /* 0x040fe20000400000 */
[--C-:B------:R-:W-:Y:S02]  /*6360*/  HADD2.F32 R87, -RZ, R105.reuse.H0_H0 ;  /* 0x20000069ff577230 */ /* 0x100fe40000004100 */
[C---:B------:R-:W-:Y:S01]  /*6370*/  FFMA R6, R81.reuse, R83, R6 ;  /* 0x0000005351067223 */ /* 0x040fe20000000006 */
[----:B------:R-:W-:Y:S01]  /*6380*/  F2FP.F16.E4M3.UNPACK_B R122, R90 ;  /* 0x0000005aff7a723e */ /* 0x000fe200020006ff */
[C---:B------:R-:W-:Y:S01]  /*6390*/  FFMA R7, R81.reuse, R84, R7 ;  /* 0x0000005451077223 */ /* 0x040fe20000000007 */
[C---:B------:R-:W-:Y:S01]  /*63a0*/  FFMA R8, R81.reuse, R85, R8 ;  /* 0x0000005551087223 */ /* 0x040fe20000000008 */
[----:B------:R-:W-:Y:S01]  /*63b0*/  F2FP.F16.E4M3.UNPACK_B R124, R90.H1 ;  /* 0x0000005aff7c723e */ /* 0x000fe200030006ff */
[----:B------:R-:W-:Y:S02]  /*63c0*/  HADD2.F32 R88, -RZ, R105.H1_H1 ;  /* 0x30000069ff587230 */ /* 0x000fe40000004100 */
[----:B------:R-:W-:Y:S01]  /*63d0*/  FFMA R9, R81, R86, R9 ;  /* 0x0000005651097223 */ /* 0x000fe20000000009 */
[----:B------:R-:W-:Y:S01]  /*63e0*/  F2FP.SATFINITE.E4M3.F32.PACK_AB_MERGE_C R156, R7, R6, RZ ;  /* 0x00000006079c723e */ /* 0x000fe200048070ff */
[----:B------:R-:W-:Y:S02]  /*63f0*/  HADD2.F32 R90, -RZ, R93.H1_H1 ;  /* 0x3000005dff5a7230 */ /* 0x000fe40000004100 */
[C---:B------:R-:W-:Y:S01]  /*6400*/  FMUL R10, R78.reuse, R10 ;  /* 0x0000000a4e0a7220 */ /* 0x040fe20000400000 */
[--C-:B------:R-:W-:Y:S01]  /*6410*/  HADD2.F32 R93, -RZ, R94.reuse.H0_H0 ;  /* 0x2000005eff5d7230 */ /* 0x100fe20000004100 */
[----:B------:R-:W-:Y:S01]  /*6420*/  F2FP.SATFINITE.E4M3.F32.PACK_AB_MERGE_C R156, R5, R4, R156 ;  /* 0x00000004059c723e */ /* 0x000fe2000480709c */
[----:B------:R-:W-:Y:S02]  /*6430*/  HADD2.F32 R94, -RZ, R94.H1_H1 ;  /* 0x3000005eff5e7230 */ /* 0x000fe40000004100 */
[C---:B------:R-:W-:Y:S01]  /*6440*/  FFMA R10, R81.reuse, R87, R10 ;  /* 0x00000057510a7223 */ /* 0x040fe2000000000a */
[--C-:B------:R-:W-:Y:S02]  /*6450*/  HADD2.F32 R121, -RZ, R122.reuse.H0_H0 ;  /* 0x2000007aff797230 */ /* 0x100fe40000004100 */
[C---:B------:R-:W-:Y:S01]  /*6460*/  FMUL R11, R78.reuse, R11 ;  /* 0x0000000b4e0b7220 */ /* 0x040fe20000400000 */
[----:B------:R-:W-:Y:S01]  /*6470*/  F2FP.F16.E4M3.UNPACK_B R126, R91 ;  /* 0x0000005bff7e723e */ /* 0x000fe200020006ff */
[----:B------:R-:W-:Y:S01]  /*6480*/  HADD2.F32 R122, -RZ, R122.H1_H1 ;  /* 0x3000007aff7a7230 */ /* 0x000fe20000004100 */
[----:B------:R-:W-:Y:S01]  /*6490*/  F2FP.F16.E4M3.UNPACK_B R103, R95.H1 ;  /* 0x0000005fff67723e */ /* 0x000fe200030006ff */
[C---:B------:R-:W-:Y:S01]  /*64a0*/  FFMA R11, R81.reuse, R88, R11 ;  /* 0x00000058510b7223 */ /* 0x040fe2000000000b */
[----:B------:R-:W-:Y:S01]  /*64b0*/  F2FP.F16.E4M3.UNPACK_B R128, R91.H1 ;  /* 0x0000005bff80723e */ /* 0x000fe200030006ff */
[----:B------:R-:W-:Y:S02]  /*64c0*/  HADD2.F32 R91, -RZ, R92.H0_H0 ;  /* 0x2000005cff5b7230 */ /* 0x000fe40000004100 */
[C---:B------:R-:W-:Y:S01]  /*64d0*/  FFMA R12, R81.reuse, R89, R12 ;  /* 0x00000059510c7223 */ /* 0x040fe2000000000c */
[----:B------:R-:W-:Y:S01]  /*64e0*/  FFMA R13, R81, R90, R13 ;  /* 0x0000005a510d7223 */ /* 0x000fe2000000000d */
[----:B------:R-:W-:Y:S01]  /*64f0*/  F2FP.SATFINITE.E4M3.F32.PACK_AB_MERGE_C R157, R11, R10, RZ ;  /* 0x0000000a0b9d723e */ /* 0x000fe200048070ff */
[--C-:B------:R-:W-:Y:S01]  /*6500*/  HADD2.F32 R125, -RZ, R126.reuse.H0_H0 ;  /* 0x2000007eff7d7230 */ /* 0x100fe20000004100 */
[----:B------:R-:W-:Y:S01]  /*6510*/  F2FP.F16.E4M3.UNPACK_B R101, R96 ;  /* 0x00000060ff65723e */ /* 0x000fe200020006ff */
[----:B------:R-:W-:Y:S01]  /*6520*/  HADD2.F32 R126, -RZ, R126.H1_H1 ;  /* 0x3000007eff7e7230 */ /* 0x000fe20000004100 */
[----:B------:R-:W-:Y:S01]  /*6530*/  F2FP.SATFINITE.E4M3.F32.PACK_AB_MERGE_C R157, R9, R8, R157 ;  /* 0x00000008099d723e */ /* 0x000fe2000480709d */
[----:B------:R-:W-:Y:S02]  /*6540*/  HADD2.F32 R83, -RZ, R142.H0_H0 ;  /* 0x2000008eff537230 */ /* 0x000fe40000004100 */
[C---:B------:R-:W-:Y:S01]  /*6550*/  FMUL R14, R78.reuse, R14 ;  /* 0x0000000e4e0e7220 */ /* 0x040fe20000400000 */
[----:B------:R-:W-:Y:S02]  /*6560*/  HADD2.F32 R92, -RZ, R92.H1_H1 ;  /* 0x3000005cff5c7230 */ /* 0x000fe40000004100 */
[C---:B------:R-:W-:Y:S01]  /*6570*/  FMUL R15, R78.reuse, R15 ;  /* 0x0000000f4e0f7220 */ /* 0x040fe20000400000 */
[----:B------:R-:W-:Y:S01]  /*6580*/  F2FP.F16.E4M3.UNPACK_B R100, R96.H1 ;  /* 0x00000060ff64723e */ /* 0x000fe200030006ff */
[--C-:B------:R-:W-:Y:S02]  /*6590*/  HADD2.F32 R95, -RZ, R103.reuse.H0_H0 ;  /* 0x20000067ff5f7230 */ /* 0x100fe40000004100 */
[C---:B------:R-:W-:Y:S01]  /*65a0*/  FFMA R14, R81.reuse, R91, R14 ;  /* 0x0000005b510e7223 */ /* 0x040fe2000000000e */
[C---:B------:R-:W-:Y:S01]  /*65b0*/  FFMA R15, R81.reuse, R92, R15 ;  /* 0x0000005c510f7223 */ /* 0x040fe2000000000f */
[C---:B------:R-:W-:Y:S01]  /*65c0*/  FFMA R16, R81.reuse, R93, R16 ;  /* 0x0000005d51107223 */ /* 0x040fe20000000010 */
[----:B------:R-:W-:Y:S01]  /*65d0*/  FFMA R17, R81, R94, R17 ;  /* 0x0000005e51117223 */ /* 0x000fe20000000011 */
[-C--:B------:R-:W-:Y:S01]  /*65e0*/  F2FP.F16.E4M3.UNPACK_B R102, R97.reuse ;  /* 0x00000061ff66723e */ /* 0x080fe200020006ff */
[----:B------:R-:W-:Y:S01]  /*65f0*/  HADD2.F32 R96, -RZ, R103.H1_H1 ;  /* 0x30000067ff607230 */ /* 0x000fe20000004100 */
[----:B------:R-:W-:Y:S01]  /*6600*/  F2FP.SATFINITE.E4M3.F32.PACK_AB_MERGE_C R158, R15, R14, RZ ;  /* 0x0000000e0f9e723e */ /* 0x000fe200048070ff */
[C---:B------:R-:W-:Y:S01]  /*6610*/  FMUL R18, R78.reuse, R18 ;  /* 0x000000124e127220 */ /* 0x040fe20000400000 */
[----:B------:R-:W-:Y:S01]  /*6620*/  F2FP.F16.E4M3.UNPACK_B R104, R97.H1 ;  /* 0x00000061ff68723e */ /* 0x000fe200030006ff */
[--C-:B------:R-:W-:Y:S01]  /*6630*/  HADD2.F32 R97, -RZ, R101.reuse.H0_H0 ;  /* 0x20000065ff617230 */ /* 0x100fe20000004100 */
[----:B------:R-:W-:Y:S01]  /*6640*/  F2FP.SATFINITE.E4M3.F32.PACK_AB_MERGE_C R158, R13, R12, R158 ;  /* 0x0000000c0d9e723e */ /* 0x000fe2000480709e */
[C---:B------:R-:W-:Y:S01]  /*6650*/  FFMA R18, R81.reuse, R95, R18 ;  /* 0x0000005f51127223 */ /* 0x040fe20000000012 */
[----:B------:R-:W-:Y:S01]  /*6660*/  F2FP.F16.E4M3.UNPACK_B R110, R99 ;  /* 0x00000063ff6e723e */ /* 0x000fe200020006ff */
[C---:B------:R-:W-:Y:S01]  /*6670*/  FMUL R19, R78.reuse, R19 ;  /* 0x000000134e137220 */ /* 0x040fe20000400000 */
[----:B------:R-:W-:Y:S01]  /*6680*/  F2FP.F16.E4M3.UNPACK_B R112, R99.H1 ;  /* 0x00000063ff70723e */ /* 0x000fe200030006ff */
[----:B------:R-:W-:Y:S01]  /*6690*/  HADD2.F32 R99, -RZ, R101.H1_H1 ;  /* 0x30000065ff637230 */ /* 0x000fe20000004100 */
[-C--:B------:R-:W-:Y:S01]  /*66a0*/  F2FP.F16.E4M3.UNPACK_B R106, R98.reuse ;  /* 0x00000062ff6a723e */ /* 0x080fe200020006ff */
[----:B------:R-:W-:Y:S01]  /*66b0*/  HADD2.F32 R101, -RZ, R102.H0_H0 ;  /* 0x20000066ff657230 */ /* 0x000fe20000004100 */
[----:B------:R-:W-:Y:S01]  /*66c0*/  F2FP.F16.E4M3.UNPACK_B R108, R98.H1 ;  /* 0x00000062ff6c723e */ /* 0x000fe200030006ff */
[----:B------:R-:W-:Y:S02]  /*66d0*/  HADD2.F32 R98, -RZ, R100.H0_H0 ;  /* 0x20000064ff627230 */ /* 0x000fe40000004100 */
[C---:B------:R-:W-:Y:S01]  /*66e0*/  FFMA R19, R81.reuse, R96, R19 ;  /* 0x0000006051137223 */ /* 0x040fe20000000013 */
[C---:B------:R-:W-:Y:S01]  /*66f0*/  FFMA R0, R81.reuse, R97, R0 ;  /* 0x0000006151007223 */ /* 0x040fe20000000000 */
[----:B------:R-:W-:Y:S01]  /*6700*/  FFMA R2, R81, R99, R2 ;  /* 0x0000006351027223 */ /* 0x000fe20000000002 */
[----:B------:R-:W-:Y:S02]  /*6710*/  HADD2.F32 R102, -RZ, R102.H1_H1 ;  /* 0x30000066ff667230 */ /* 0x000fe40000004100 */
[C---:B------:R-:W-:Y:S01]  /*6720*/  FMUL R3, R78.reuse, R22 ;  /* 0x000000164e037220 */ /* 0x040fe20000400000 */
[----:B------:R-:W-:Y:S01]  /*6730*/  HADD2.F32 R100, -RZ, R100.H1_H1 ;  /* 0x30000064ff647230 */ /* 0x000fe20000004100 */
[----:B------:R-:W-:Y:S01]  /*6740*/  F2FP.SATFINITE.E4M3.F32.PACK_AB_MERGE_C R159, R19, R18, RZ ;  /* 0x00000012139f723e */ /* 0x000fe200048070ff */
[--C-:B------:R-:W-:Y:S02]  /*6750*/  HADD2.F32 R105, -RZ, R106.reuse.H0_H0 ;  /* 0x2000006aff697230 */ /* 0x100fe40000004100 */
[----:B------:R-:W-:Y:S01]  /*6760*/  FFMA R3, R81, R98, R3 ;  /* 0x0000006251037223 */ /* 0x000fe20000000003 */
[----:B------:R-:W-:Y:S01]  /*6770*/  HADD2.F32 R106, -RZ, R106.H1_H1 ;  /* 0x3000006aff6a7230 */ /* 0x000fe20000004100 */
[----:B------:R-:W-:Y:S01]  /*6780*/  F2FP.SATFINITE.E4M3.F32.PACK_AB_MERGE_C R159, R17, R16, R159 ;  /* 0x00000010119f723e */ /* 0x000fe2000480709f */
[----:B------:R-:W-:Y:S02]  /*6790*/  HADD2.F32 R109, -RZ, R110.H0_H0 ;  /* 0x2000006eff6d7230 */ /* 0x000fe40000004100 */
[C---:B------:R-:W-:Y:S01]  /*67a0*/  FMUL R23, R78.reuse, R23 ;  /* 0x000000174e177220 */ /* 0x040fe20000400000 */
[--C-:B------:R-:W-:Y:S02]  /*67b0*/  HADD2.F32 R103, -RZ, R104.reuse.H0_H0 ;  /* 0x20000068ff677230 */ /* 0x100fe40000004100 */
[C---:B------:R-:W-:Y:S01]  /*67c0*/  FMUL R22, R78.reuse, R26 ;  /* 0x0000001a4e167220 */ /* 0x040fe20000400000 */
[----:B------:R-:W-:Y:S01]  /*67d0*/  HADD2.F32 R104, -RZ, R104.H1_H1 ;  /* 0x30000068ff687230 */ /* 0x000fe20000004100 */
[----:B------:R1:W-:Y:S01]  /*67e0*/  STS.128 [R168+UR43+0x2200], R156 ;  /* 0x0022009ca8007988 */ /* 0x0003e20008000c2b */
[C---:B------:R-:W-:Y:S01]  /*67f0*/  FFMA R23, R81.reuse, R100, R23 ;  /* 0x0000006451177223 */ /* 0x040fe20000000017 */
[C---:B------:R-:W-:Y:S01]  /*6800*/  FFMA R20, R81.reuse, R101, R20 ;  /* 0x0000006551147223 */ /* 0x040fe20000000014 */
[C---:B------:R-:W-:Y:S01]  /*6810*/  FFMA R21, R81.reuse, R102, R21 ;  /* 0x0000006651157223 */ /* 0x040fe20000000015 */
[----:B------:R-:W-:Y:S01]  /*6820*/  FFMA R22, R81, R103, R22 ;  /* 0x0000006751167223 */ /* 0x000fe20000000016 */
[----:B------:R-:W-:Y:S01]  /*6830*/  HADD2.F32 R110, -RZ, R110.H1_H1 ;  /* 0x3000006eff6e7230 */ /* 0x000fe20000004100 */
[----:B------:R-:W-:Y:S01]  /*6840*/  F2FP.SATFINITE.E4M3.F32.PACK_AB_MERGE_C R161, R23, R3, RZ ;  /* 0x0000000317a1723e */ /* 0x000fe200048070ff */
[C---:B------:R-:W-:Y:S01]  /*6850*/  FMUL R27, R78.reuse, R27 ;  /* 0x0000001b4e1b7220 */ /* 0x040fe20000400000 */
[--C-:B------:R-:W-:Y:S02]  /*6860*/  HADD2.F32 R107, -RZ, R108.reuse.H0_H0 ;  /* 0x2000006cff6b7230 */ /* 0x100fe40000004100 */
[----:B------:R-:W-:Y:S01]  /*6870*/  FMUL R26, R78, R30 ;  /* 0x0000001e4e1a7220 */ /* 0x000fe20000400000 */
[----:B------:R-:W-:Y:S01]  /*6880*/  HADD2.F32 R108, -RZ, R108.H1_H1 ;  /* 0x3000006cff6c7230 */ /* 0x000fe20000004100 */
[----:B------:R-:W-:Y:S01]  /*6890*/  F2FP.SATFINITE.E4M3.F32.PACK_AB_MERGE_C R160, R2, R0, R161 ;  /* 0x0000000002a0723e */ /* 0x000fe200048070a1 */
[C---:B------:R-:W-:Y:S01]  /*68a0*/  FFMA R27, R81.reuse, R104, R27 ;  /* 0x00000068511b7223 */ /* 0x040fe2000000001b */
[C---:B------:R-:W-:Y:S01]  /*68b0*/  FFMA R24, R81.reuse, R105, R24 ;  /* 0x0000006951187223 */ /* 0x040fe20000000018 */
[C---:B------:R-:W-:Y:S01]  /*68c0*/  FFMA R25, R81.reuse, R106, R25 ;  /* 0x0000006a51197223 */ /* 0x040fe20000000019 */
[----:B------:R-:W-:Y:S01]  /*68d0*/  FFMA R26, R81, R107, R26 ;  /* 0x0000006b511a7223 */ /* 0x000fe2000000001a */
[C---:B------:R-:W-:Y:S01]  /*68e0*/  FMUL R31, R78.reuse, R31 ;  /* 0x0000001f4e1f7220 */ /* 0x040fe20000400000 */
[--C-:B------:R-:W-:Y:S01]  /*68f0*/  HADD2.F32 R111, -RZ, R112.reuse.H0_H0 ;  /* 0x20000070ff6f7230 */ /* 0x100fe20000004100 */
[----:B------:R-:W-:Y:S01]  /*6900*/  F2FP.SATFINITE.E4M3.F32.PACK_AB_MERGE_C R162, R27, R22, RZ ;  /* 0x000000161ba2723e */ /* 0x000fe200048070ff */
[----:B------:R-:W-:Y:S02]  /*6910*/  HADD2.F32 R112, -RZ, R112.H1_H1 ;  /* 0x30000070ff707230 */ /* 0x000fe40000004100 */
[C---:B------:R-:W-:Y:S01]  /*6920*/  FFMA R31, R81.reuse, R108, R31 ;  /* 0x0000006c511f7223 */ /* 0x040fe2000000001f */
[----:B------:R-:W-:Y:S01]  /*6930*/  FFMA R28, R81, R109, R28 ;  /* 0x0000006d511c7223 */ /* 0x000fe2000000001c */
[----:B------:R-:W-:Y:S01]  /*6940*/  F2FP.SATFINITE.E4M3.F32.PACK_AB_MERGE_C R161, R21, R20, R162 ;  /* 0x0000001415a1723e */ /* 0x000fe200048070a2 */
[----:B------:R-:W-:Y:S01]  /*6950*/  FFMA R29, R81, R110, R29 ;  /* 0x0000006e511d7223 */ /* 0x000fe2000000001d */
[C---:B------:R-:W-:Y:S01]  /*6960*/  FMUL R30, R78.reuse, R34 ;  /* 0x000000224e1e7220 */ /* 0x040fe20000400000 */
[----:B------:R-:W-:Y:S01]  /*6970*/  F2FP.SATFINITE.E4M3.F32.PACK_AB_MERGE_C R163, R31, R26, RZ ;  /* 0x0000001a1fa3723e */ /* 0x000fe200048070ff */
[C---:B------:R-:W-:Y:S01]  /*6980*/  FMUL R35, R78.reuse, R35 ;  /* 0x000000234e237220 */ /* 0x040fe20000400000 */
[--C-:B------:R-:W-:Y:S02]  /*6990*/  HADD2.F32 R115, -RZ, R116.reuse.H0_H0 ;  /* 0x20000074ff737230 */ /* 0x100fe40000004100 */
[----:B------:R-:W-:Y:S01]  /*69a0*/  FFMA R30, R81, R111, R30 ;  /* 0x0000006f511e7223 */ /* 0x000fe2000000001e */
[----:B------:R-:W-:Y:S01]  /*69b0*/  F2FP.SATFINITE.E4M3.F32.PACK_AB_MERGE_C R162, R25, R24, R163 ;  /* 0x0000001819a2723e */ /* 0x000fe200048070a3 */
[C---:B------:R-:W-:Y:S01]  /*69c0*/  FFMA R35, R81.reuse, R112, R35 ;  /* 0x0000007051237223 */ /* 0x040fe20000000023 */
[C---:B------:R-:W-:Y:S01]  /*69d0*/  FFMA R32, R81.reuse, R113, R32 ;  /* 0x0000007151207223 */ /* 0x040fe20000000020 */
[----:B------:R-:W-:Y:S01]  /*69e0*/  FFMA R33, R81, R114, R33 ;  /* 0x0000007251217223 */ /* 0x000fe20000000021 */
[----:B------:R-:W-:Y:S02]  /*69f0*/  HADD2.F32 R116, -RZ, R116.H1_H1 ;  /* 0x30000074ff747230 */ /* 0x000fe40000004100 */
        /* <DEDUP_REMOVED lines=9> */
[----:B------:R-:W-:Y:S01]  /*6a90*/  HADD2.F32 R120, -RZ, R120.H1_H1 ;  /* 0x30000078ff787230 */ /* 0x000fe20000004100 */
[----:B------:R1:W-:Y:S01]  /*6aa0*/  STS.128 [R178+0x2010], R160 ;  /* 0x002010a0b2007388 */ /* 0x0003e20000000c00 */
[----:B------:R-:W-:Y:S01]  /*6ab0*/  F2FP.SATFINITE.E4M3.F32.PACK_AB_MERGE_C R184, R39, R34, RZ ;  /* 0x0000002227b8723e */ /* 0x000fe200048070ff */
[C---:B------:R-:W-:Y:S01]  /*6ac0*/  FMUL R38, R78.reuse, R42 ;  /* 0x0000002a4e267220 */ /* 0x040fe20000400000 */
[C---:B------:R-:W-:Y:S01]  /*6ad0*/  FMUL R43, R78.reuse, R43 ;  /* 0x0000002b4e2b7220 */ /* 0x040fe20000400000 */
[--C-:B------:R-:W-:Y:S01]  /*6ae0*/  HADD2.F32 R123, -RZ, R124.reuse.H0_H0 ;  /* 0x2000007cff7b7230 */ /* 0x100fe20000004100 */
[----:B------:R-:W-:Y:S01]  /*6af0*/  F2FP.SATFINITE.E4M3.F32.PACK_AB_MERGE_C R184, R33, R32, R184 ;  /* 0x0000002021b8723e */ /* 0x000fe200048070b8 */
[C---:B------:R-:W-:Y:S01]  /*6b00*/  FFMA R38, R81.reuse, R119, R38 ;  /* 0x0000007751267223 */ /* 0x040fe20000000026 */
        /* <DEDUP_REMOVED lines=12> */
[C---:B------:R-:W-:Y:S01]  /*6bd0*/  FFMA R45, R81.reuse, R126, R45 ;  /* 0x0000007e512d7223 */ /* 0x040fe2000000002d */
[----:B------:R-:W-:Y:S02]  /*6be0*/  HADD2.F32 R128, -RZ, R128.H1_H1 ;  /* 0x30000080ff807230 */ /* 0x000fe40000004100 */
[C---:B------:R-:W-:Y:S01]  /*6bf0*/  FMUL R46, R78.reuse, R50 ;  /* 0x000000324e2e7220 */ /* 0x040fe20000400000 */
[C---:B------:R-:W-:Y:S01]  /*6c00*/  FMUL R51, R78.reuse, R51 ;  /* 0x000000334e337220 */ /* 0x040fe20000400000 */
[--C-:B------:R-:W-:Y:S02]  /*6c10*/  HADD2.F32 R131, -RZ, R132.reuse.H0_H0 ;  /* 0x20000084ff837230 */ /* 0x100fe40000004100 */
[C---:B------:R-:W-:Y:S01]  /*6c20*/  FMUL R50, R78.reuse, R54 ;  /* 0x000000364e327220 */ /* 0x040fe20000400000 */
[C---:B------:R-:W-:Y:S01]  /*6c30*/  FFMA R46, R81.reuse, R127, R46 ;  /* 0x0000007f512e7223 */ /* 0x040fe2000000002e */
[----:B------:R-:W-:Y:S02]  /*6c40*/  HADD2.F32 R132, -RZ, R132.H1_H1 ;  /* 0x30000084ff847230 */ /* 0x000fe40000004100 */
[C---:B------:R-:W-:Y:S01]  /*6c50*/  FFMA R51, R81.reuse, R128, R51 ;  /* 0x0000008051337223 */ /* 0x040fe20000000033 */
[C---:B------:R-:W-:Y:S01]  /*6c60*/  FMUL R55, R78.reuse, R55 ;  /* 0x000000374e377220 */ /* 0x040fe20000400000 */
[C---:B------:R-:W-:Y:S01]  /*6c70*/  FFMA R48, R81.reuse, R129, R48 ;  /* 0x0000008151307223 */ /* 0x040fe20000000030 */
[C---:B------:R-:W-:Y:S01]  /*6c80*/  FFMA R49, R81.reuse, R130, R49 ;  /* 0x0000008251317223 */ /* 0x040fe20000000031 */
[--C-:B------:R-:W-:Y:S02]  /*6c90*/  HADD2.F32 R135, -RZ, R136.reuse.H0_H0 ;  /* 0x20000088ff877230 */ /* 0x100fe40000004100 */
[C---:B------:R-:W-:Y:S01]  /*6ca0*/  FFMA R50, R81.reuse, R131, R50 ;  /* 0x0000008351327223 */ /* 0x040fe20000000032 */
[----:B------:R-:W-:Y:S02]  /*6cb0*/  HADD2.F32 R136, -RZ, R136.H1_H1 ;  /* 0x30000088ff887230 */ /* 0x000fe40000004100 */
[C---:B------:R-:W-:Y:S01]  /*6cc0*/  FMUL R54, R78.reuse, R58 ;  /* 0x0000003a4e367220 */ /* 0x040fe20000400000 */
        /* <DEDUP_REMOVED lines=16> */
[----:B------:R-:W-:Y:S01]  /*6dd0*/  FFMA R63, R81, R140, R63 ;  /* 0x0000008c513f7223 */ /* 0x000fe2000000003f */
[----:B------:R-:W-:Y:S01]  /*6de0*/  FMUL R67, R78, R67 ;  /* 0x000000434e437220 */ /* 0x000fe20000400000 */
[----:B------:R-:W-:Y:S01]  /*6df0*/  F2FP.SATFINITE.E4M3.F32.PACK_AB_MERGE_C R186, R47, R42, RZ ;  /* 0x0000002a2fba723e */ /* 0x000fe200048070ff */
[----:B------:R-:W-:Y:S01]  /*6e00*/  FFMA R60, R81, R83, R60 ;  /* 0x00000053513c7223 */ /* 0x000fe2000000003c */
[----:B------:R-:W-:Y:S01]  /*6e10*/  F2FP.SATFINITE.E4M3.F32.PACK_AB_MERGE_C R187, R51, R46, RZ ;  /* 0x0000002e33bb723e */ /* 0x000fe200048070ff */
[C---:B------:R-:W-:Y:S01]  /*6e20*/  FFMA R61, R81.reuse, R80, R61 ;  /* 0x00000050513d7223 */ /* 0x040fe2000000003d */
[C---:B------:R-:W-:Y:S01]  /*6e30*/  FFMA R62, R81.reuse, R85, R62 ;  /* 0x00000055513e7223 */ /* 0x040fe2000000003e */
[----:B------:R-:W-:Y:S01]  /*6e40*/  FFMA R67, R81, R82, R67 ;  /* 0x0000005251437223 */ /* 0x000fe20000000043 */
[----:B------:R-:W-:Y:S02]  /*6e50*/  F2FP.SATFINITE.E4M3.F32.PACK_AB_MERGE_C R186, R41, R40, R186 ;  /* 0x0000002829ba723e */ /* 0x000fe400048070ba */
[----:B------:R-:W-:Y:S02]  /*6e60*/  F2FP.SATFINITE.E4M3.F32.PACK_AB_MERGE_C R187, R45, R44, R187 ;  /* 0x0000002c2dbb723e */ /* 0x000fe400048070bb */
[----:B------:R-:W-:Y:S02]  /*6e70*/  F2FP.SATFINITE.E4M3.F32.PACK_AB_MERGE_C R188, R55, R50, RZ ;  /* 0x0000003237bc723e */ /* 0x000fe400048070ff */
[----:B------:R-:W-:Y:S01]  /*6e80*/  F2FP.SATFINITE.E4M3.F32.PACK_AB_MERGE_C R189, R59, R54, RZ ;  /* 0x000000363bbd723e */ /* 0x000fe200048070ff */
[----:B------:R1:W-:Y:S01]  /*6e90*/  STS.128 [R177+0x2020], R184 ;  /* 0x002020b8b1007388 */ /* 0x0003e20000000c00 */
[----:B------:R-:W-:Y:S02]  /*6ea0*/  F2FP.SATFINITE.E4M3.F32.PACK_AB_MERGE_C R190, R63, R58, RZ ;  /* 0x0000003a3fbe723e */ /* 0x000fe400048070ff */
[----:B------:R-:W-:Y:S02]  /*6eb0*/  F2FP.SATFINITE.E4M3.F32.PACK_AB_MERGE_C R182, R67, R62, RZ ;  /* 0x0000003e43b6723e */ /* 0x000fe400048070ff */
[----:B------:R-:W-:Y:S02]  /*6ec0*/  F2FP.SATFINITE.E4M3.F32.PACK_AB_MERGE_C R188, R49, R48, R188 ;  /* 0x0000003031bc723e */ /* 0x000fe400048070bc */
[----:B------:R-:W-:Y:S02]  /*6ed0*/  F2FP.SATFINITE.E4M3.F32.PACK_AB_MERGE_C R189, R53, R52, R189 ;  /* 0x0000003435bd723e */ /* 0x000fe400048070bd */
[----:B------:R-:W-:Y:S02]  /*6ee0*/  F2FP.SATFINITE.E4M3.F32.PACK_AB_MERGE_C R190, R57, R56, R190 ;  /* 0x0000003839be723e */ /* 0x000fe400048070be */
[----:B------:R-:W-:Y:S02]  /*6ef0*/  F2FP.SATFINITE.E4M3.F32.PACK_AB_MERGE_C R191, R61, R60, R182 ;  /* 0x0000003c3dbf723e */ /* 0x000fe400048070b6 */
[----:B------:R-:W-:Y:S03]  /*6f00*/  IADD3 R76, PT, PT, R76, 0x1, RZ ;  /* 0x000000014c4c7810 */ /* 0x000fe60007ffe0ff */
[----:B------:R1:W-:Y:S01]  /*6f10*/  STS.128 [R176+0x2030], R188 ;  /* 0x002030bcb0007388 */ /* 0x0003e20000000c00 */
[----:B------:R-:W-:Y:S01]  /*6f20*/  @!PT LDS RZ, [RZ] ;  /* 0x00000000fffff984 */ /* 0x000fe20000000800 */
[----:B------:R-:W-:Y:S01]  /*6f30*/  @!PT LDS RZ, [RZ] ;  /* 0x00000000fffff984 */ /* 0x000fe20000000800 */
[----:B------:R-:W-:Y:S01]  /*6f40*/  @!PT LDS RZ, [RZ] ;  /* 0x00000000fffff984 */ /* 0x000fe20000000800 */
[----:B------:R-:W-:Y:S01]  /*6f50*/  @!PT LDS RZ, [RZ] ;  /* 0x00000000fffff984 */ /* 0x000fe20000000800 */
[----:B------:R3:W-:Y:S07]  /*6f60*/  MEMBAR.ALL.CTA ;  /* 0x0000000000007992 */ /* 0x0007ee0000008000 */
[----:B---3--:R-:W3:Y:S02]  /*6f70*/  FENCE.VIEW.ASYNC.S ;  /* 0x00000000000073c6 */ /* 0x008ee40000000000 */
[----:B---3--:R-:W-:Y:S06]  /*6f80*/  BAR.SYNC.DEFER_BLOCKING 0x1, 0x80 ;  /* 0x0042000000007b1d */ /* 0x008fec0000010000 */
[----:B------:R-:W-:Y:S05]  /*6f90*/  @P0 BRA `(.L_x_107) ;  /* 0x0000000000340947 */ /* 0x000fea0003800000 */
[----:B------:R-:W-:Y:S01]  /*6fa0*/  UIADD3 UR12, UPT, UPT, UR43, 0x2200, URZ ;  /* 0x000022002b0c7890 */ /* 0x000fe2000fffe0ff */
[----:B------:R-:W-:Y:S01]  /*6fb0*/  R2UR UR9, R155 ;  /* 0x000000009b0972ca */ /* 0x000fe200000e0000 */
[----:B------:R-:W-:Y:S01]  /*6fc0*/  UIADD3 UR10, UP0, UPT, UR46, 0x680, URZ ;  /* 0x000006802e0a7890 */ /* 0x000fe2000ff1e0ff */
[----:B------:R-:W-:Y:S01]  /*6fd0*/  R2UR UR8, R165 ;  /* 0x00000000a50872ca */ /* 0x000fe200000e0000 */
[----:B------:R-:W-:Y:S02]  /*6fe0*/  UMOV UR7, UR36 ;  /* 0x0000002400077c82 */ /* 0x000fe40008000000 */
[----:B------:R-:W-:Y:S01]  /*6ff0*/  IMAD.U32 R179, RZ, RZ, UR12 ;  /* 0x0000000cffb37e24 */ /* 0x000fe2000f8e00ff */
[----:B------:R-:W-:Y:S04]  /*7000*/  UIADD3.X UR11, UPT, UPT, URZ, UR47, URZ, UP0, !UPT ;  /* 0x0000002fff0b7290 */ /* 0x000fe800087fe4ff */
[----:B------:R-:W-:Y:S03]  /*7010*/  R2UR UR4, R179 ;  /* 0x00000000b30472ca */ /* 0x000fe600000e0000 */
[----:B------:R-:W-:Y:S02]  /*7020*/  USHF.L.U32 UR5, UR9, 0x6, URZ ;  /* 0x0000000609057899 */ /* 0x000fe400080006ff */
[----:B------:R-:W-:Y:S09]  /*7030*/  USHF.L.U32 UR6, UR8, 0x7, URZ ;  /* 0x0000000708067899 */ /* 0x000ff200080006ff */
[----:B------:R3:W-:Y:S01]  /*7040*/  UTMASTG.3D [UR4], [UR10] ;  /* 0x000000040a0073b5 */ /* 0x0007e20008010000 */
[----:B------:R0:W-:Y:S01]  /*7050*/  UTMACMDFLUSH ;  /* 0x00000000000079b7 */ /* 0x0001e20000000000 */
[----:B---3--:R-:W-:Y:S04]  /*7060*/  DEPBAR.LE SB0, 0x0 ;  /* 0x000080000000791a */ /* 0x008fe80000000000 */
.L_x_107:
[----:B------:R-:W-:Y:S05]  /*7070*/  BSYNC.RECONVERGENT B0 ;  /* 0x0000000000007941 */ /* 0x000fea0003800200 */
.L_x_106:
[----:B------:R-:W-:Y:S01]  /*7080*/  BAR.SYNC.DEFER_BLOCKING 0x1, 0x80 ;  /* 0x0042000000007b1d */ /* 0x000fe20000010000 */
[----:B------:R-:W-:Y:S01]  /*7090*/  ISETP.NE.AND P2, PT, R180, RZ, PT ;  /* 0x000000ffb400720c */ /* 0x000fe20003f45270 */
[----:B------:R-:W-:Y:S01]  /*70a0*/  IMAD.IADD R155, R75, 0x1, R143 ;  /* 0x000000014b9b7824 */ /* 0x000fe200078e028f */
[----:B------:R-:W-:Y:S01]  /*70b0*/  ISETP.NE.AND P0, PT, R181, 0x2, PT ;  /* 0x00000002b500780c */ /* 0x000fe20003f05270 */
[----:B------:R-:W-:Y:S01]  /*70c0*/  IMAD.IADD R165, R77, 0x1, R154 ;  /* 0x000000014da57824 */ /* 0x000fe200078e029a */
[----:B------:R-:W-:Y:S02]  /*70d0*/  ISETP.NE.AND P1, PT, R76, 0x4, PT ;  /* 0x000000044c00780c */ /* 0x000fe40003f25270 */
[----:B------:R-:W-:Y:S02]  /*70e0*/  SEL R3, RZ, 0x1, P0 ;  /* 0x00000001ff037807 */ /* 0x000fe40000000000 */
[----:B------:R-:W-:Y:S02]  /*70f0*/  SEL R0, RZ, 0x1, P1 ;  /* 0x00000001ff007807 */ /* 0x000fe40000800000 */
[----:B------:R-:W-:Y:S02]  /*7100*/  LOP3.LUT R174, R174, R3, RZ, 0x3c, !PT ;  /* 0x00000003aeae7212 */ /* 0x000fe400078e3cff */
[----:B------:R-:W-:Y:S02]  /*7110*/  LOP3.LUT R175, R175, R0, RZ, 0x3c, !PT ;  /* 0x00000000afaf7212 */ /* 0x000fe400078e3cff */
[----:B------:R-:W-:Y:S02]  /*7120*/  @P2 R2UR UR36, R171 ;  /* 0x00000000ab2422ca */ /* 0x000fe400000e0000 */
[----:B------:R-:W-:Y:S02]  /*7130*/  SEL R181, R181, RZ, P0 ;  /* 0x000000ffb5b57207 */ /* 0x000fe40000000000 */
[----:B------:R-:W-:Y:S01]  /*7140*/  SEL R76, R76, RZ, P1 ;  /* 0x000000ff4c4c7207 */ /* 0x000fe20000800000 */
[----:B------:R-:W-:Y:S10]  /*7150*/  @P2 BRA `(.L_x_108) ;  /* 0xffffffdc00702947 */ /* 0x000ff4000383ffff */
[----:B------:R-:W-:Y:S05]  /*7160*/  EXIT ;  /* 0x000000000000794d */ /* 0x000fea0003800000 */
.L_x_20:
[----:B--2---:R2:W1:Y:S02]  /*7170*/  SYNCS.PHASECHK.TRANS64.TRYWAIT P0, [R3+URZ+0x1a0], R2 ;  /* 0x0001a002030075a7 */ /* 0x00446400080011ff */
[----:B-1----:R-:W-:Y:S05]  /*7180*/  @!P0 NANOSLEEP.SYNCS 0x989680 ;  /* 0x009896800000895d */ /* 0x002fea0003900000 */
[----:B------:R-:W1:Y:S02]  /*7190*/  @!P0 SYNCS.PHASECHK.TRANS64 P0, [R3+URZ+0x1a0], R2 ;  /* 0x0001a002030085a7 */ /* 0x000e6400080010ff */
[----:B-1----:R-:W-:Y:S05]  /*71a0*/  @!P0 BRA `(.L_x_20) ;  /* 0xfffffffc00f08947 */ /* 0x002fea000383ffff */
[----:B------:R-:W-:Y:S05]  /*71b0*/  BRA `(.L_x_109) ;  /* 0xffffffa400647947 */ /* 0x000fea000383ffff */
.L_x_23:
[----:B-1----:R-:W-:-:S07]  /*71c0*/  MOV R2, UR33 ;  /* 0x0000002100027c02 */ /* 0x002fce0008000f00 */
.L_x_110:
[----:B-1----:R1:W2:Y:S02]  /*71d0*/  SYNCS.PHASECHK.TRANS64.TRYWAIT P0, [R2+URZ+0x88], R5 ;  /* 0x00008805020075a7 */ /* 0x0022a400080011ff */
[----:B--2---:R-:W-:Y:S05]  /*71e0*/  @!P0 NANOSLEEP.SYNCS 0x989680 ;  /* 0x009896800000895d */ /* 0x004fea0003900000 */
[----:B------:R-:W2:Y:S02]  /*71f0*/  @!P0 SYNCS.PHASECHK.TRANS64 P0, [R2+URZ+0x88], R5 ;  /* 0x00008805020085a7 */ /* 0x000ea400080010ff */
[----:B--2---:R-:W-:Y:S05]  /*7200*/  @!P0 BRA `(.L_x_110) ;  /* 0xfffffffc00f08947 */ /* 0x004fea000383ffff */
[----:B------:R-:W-:Y:S05]  /*7210*/  BRA `(.L_x_22) ;  /* 0xffffffa400b47947 */ /* 0x000fea000383ffff */
.L_x_29:
[----:B-1----:R-:W-:-:S07]  /*7220*/  MOV R2, UR17 ;  /* 0x0000001100027c02 */ /* 0x002fce0008000f00 */
.L_x_111:
[----:B-1----:R1:W2:Y:S02]  /*7230*/  SYNCS.PHASECHK.TRANS64.TRYWAIT P0, [R2+URZ+0x88], R5 ;  /* 0x00008805020075a7 */ /* 0x0022a400080011ff */
[----:B--2---:R-:W-:Y:S05]  /*7240*/  @!P0 NANOSLEEP.SYNCS 0x989680 ;  /* 0x009896800000895d */ /* 0x004fea0003900000 */
[----:B------:R-:W2:Y:S02]  /*7250*/  @!P0 SYNCS.PHASECHK.TRANS64 P0, [R2+URZ+0x88], R5 ;  /* 0x00008805020085a7 */ /* 0x000ea400080010ff */
[----:B--2---:R-:W-:Y:S05]  /*7260*/  @!P0 BRA `(.L_x_111) ;  /* 0xfffffffc00f08947 */ /* 0x004fea000383ffff */
[----:B------:R-:W-:Y:S05]  /*7270*/  BRA `(.L_x_28) ;  /* 0xffffffa8005c7947 */ /* 0x000fea000383ffff */
.L_x_33:
[----:B-1----:R1:W2:Y:S02]  /*7280*/  SYNCS.PHASECHK.TRANS64.TRYWAIT P0, [R2+URZ+0x130], R3 ;  /* 0x00013003020075a7 */ /* 0x0022a400080011ff */
[----:B--2---:R-:W-:Y:S05]  /*7290*/  @!P0 NANOSLEEP.SYNCS 0x989680 ;  /* 0x009896800000895d */ /* 0x004fea0003900000 */
[----:B------:R-:W2:Y:S02]  /*72a0*/  @!P0 SYNCS.PHASECHK.TRANS64 P0, [R2+URZ+0x130], R3 ;  /* 0x00013003020085a7 */ /* 0x000ea400080010ff */
[----:B--2---:R-:W-:Y:S05]  /*72b0*/  @!P0 BRA `(.L_x_33) ;  /* 0xfffffffc00f08947 */ /* 0x004fea000383ffff */
[----:B------:R-:W-:Y:S05]  /*72c0*/  BRA `(.L_x_112) ;  /* 0xffffffa800ec7947 */ /* 0x000fea000383ffff */
.L_x_37:
[----:B----4-:R-:W-:-:S07]  /*72d0*/  MOV R0, UR5 ;  /* 0x0000000500007c02 */ /* 0x010fce0008000f00 */
.L_x_113:
[----:B-1----:R1:W2:Y:S02]  /*72e0*/  SYNCS.PHASECHK.TRANS64.TRYWAIT P0, [R0+URZ], R3 ;  /* 0x00000003000075a7 */ /* 0x0022a400080011ff */
[----:B--2---:R-:W-:Y:S05]  /*72f0*/  @!P0 NANOSLEEP.SYNCS 0x989680 ;  /* 0x009896800000895d */ /* 0x004fea0003900000 */
[----:B------:R-:W2:Y:S02]  /*7300*/  @!P0 SYNCS.PHASECHK.TRANS64 P0, [R0+URZ], R3 ;  /* 0x00000003000085a7 */ /* 0x000ea400080010ff */
[----:B--2---:R-:W-:Y:S05]  /*7310*/  @!P0 BRA `(.L_x_113) ;  /* 0xfffffffc00f08947 */ /* 0x004fea000383ffff */
[----:B------:R-:W-:Y:S05]  /*7320*/  BRA `(.L_x_114) ;  /* 0xffffffb0005c7947 */ /* 0x000fea000383ffff */
.L_x_38:
[----:B----4-:R-:W-:-:S07]  /*7330*/  MOV R0, UR5 ;  /* 0x0000000500007c02 */ /* 0x010fce0008000f00 */
.L_x_115:
[----:B-1----:R1:W2:Y:S02]  /*7340*/  SYNCS.PHASECHK.TRANS64.TRYWAIT P0, [R0+URZ], R3 ;  /* 0x00000003000075a7 */ /* 0x0022a400080011ff */
[----:B--2---:R-:W-:Y:S05]  /*7350*/  @!P0 NANOSLEEP.SYNCS 0x989680 ;  /* 0x009896800000895d */ /* 0x004fea0003900000 */
[----:B------:R-:W2:Y:S02]  /*7360*/  @!P0 SYNCS.PHASECHK.TRANS64 P0, [R0+URZ], R3 ;  /* 0x00000003000085a7 */ /* 0x000ea400080010ff */
[----:B--2---:R-:W-:Y:S05]  /*7370*/  @!P0 BRA `(.L_x_115) ;  /* 0xfffffffc00f08947 */ /* 0x004fea000383ffff */
[----:B------:R-:W-:Y:S05]  /*7380*/  BRA `(.L_x_116) ;  /* 0xffffffb000687947 */ /* 0x000fea000383ffff */
.L_x_39:
[----:B----4-:R-:W-:-:S07]  /*7390*/  MOV R0, UR5 ;  /* 0x0000000500007c02 */ /* 0x010fce0008000f00 */
.L_x_117:
[----:B-1----:R1:W2:Y:S02]  /*73a0*/  SYNCS.PHASECHK.TRANS64.TRYWAIT P0, [R0+URZ], R3 ;  /* 0x00000003000075a7 */ /* 0x0022a400080011ff */
[----:B--2---:R-:W-:Y:S05]  /*73b0*/  @!P0 NANOSLEEP.SYNCS 0x989680 ;  /* 0x009896800000895d */ /* 0x004fea0003900000 */
[----:B------:R-:W2:Y:S02]  /*73c0*/  @!P0 SYNCS.PHASECHK.TRANS64 P0, [R0+URZ], R3 ;  /* 0x00000003000085a7 */ /* 0x000ea400080010ff */
[----:B--2---:R-:W-:Y:S05]  /*73d0*/  @!P0 BRA `(.L_x_117) ;  /* 0xfffffffc00f08947 */ /* 0x004fea000383ffff */
[----:B------:R-:W-:Y:S05]  /*73e0*/  BRA `(.L_x_118) ;  /* 0xffffffb000747947 */ /* 0x000fea000383ffff */
.L_x_40:
[----:B----4-:R-:W-:-:S07]  /*73f0*/  MOV R0, UR5 ;  /* 0x0000000500007c02 */ /* 0x010fce0008000f00 */
.L_x_119:
[----:B-1----:R1:W2:Y:S02]  /*7400*/  SYNCS.PHASECHK.TRANS64.TRYWAIT P0, [R0+URZ], R3 ;  /* 0x00000003000075a7 */ /* 0x0022a400080011ff */
[----:B--2---:R-:W-:Y:S05]  /*7410*/  @!P0 NANOSLEEP.SYNCS 0x989680 ;  /* 0x009896800000895d */ /* 0x004fea0003900000 */
[----:B------:R-:W2:Y:S02]  /*7420*/  @!P0 SYNCS.PHASECHK.TRANS64 P0, [R0+URZ], R3 ;  /* 0x00000003000085a7 */ /* 0x000ea400080010ff */
[----:B--2---:R-:W-:Y:S05]  /*7430*/  @!P0 BRA `(.L_x_119) ;  /* 0xfffffffc00f08947 */ /* 0x004fea000383ffff */
[----:B------:R-:W-:Y:S05]  /*7440*/  BRA `(.L_x_120) ;  /* 0xffffffb000807947 */ /* 0x000fea000383ffff */
.L_x_41:
[----:B----4-:R-:W-:-:S07]  /*7450*/  MOV R0, UR5 ;  /* 0x0000000500007c02 */ /* 0x010fce0008000f00 */
.L_x_121:
[----:B-1----:R1:W2:Y:S02]  /*7460*/  SYNCS.PHASECHK.TRANS64.TRYWAIT P0, [R0+URZ], R3 ;  /* 0x00000003000075a7 */ /* 0x0022a400080011ff */
[----:B--2---:R-:W-:Y:S05]  /*7470*/  @!P0 NANOSLEEP.SYNCS 0x989680 ;  /* 0x009896800000895d */ /* 0x004fea0003900000 */
[----:B------:R-:W2:Y:S02]  /*7480*/  @!P0 SYNCS.PHASECHK.TRANS64 P0, [R0+URZ], R3 ;  /* 0x00000003000085a7 */ /* 0x000ea400080010ff */
[----:B--2---:R-:W-:Y:S05]  /*7490*/  @!P0 BRA `(.L_x_121) ;  /* 0xfffffffc00f08947 */ /* 0x004fea000383ffff */
[----:B------:R-:W-:Y:S05]  /*74a0*/  BRA `(.L_x_122) ;  /* 0xffffffb0008c7947 */ /* 0x000fea000383ffff */
.L_x_42:
[----:B----4-:R-:W-:-:S07]  /*74b0*/  MOV R0, UR5 ;  /* 0x0000000500007c02 */ /* 0x010fce0008000f00 */
.L_x_123:
[----:B-1----:R1:W2:Y:S02]  /*74c0*/  SYNCS.PHASECHK.TRANS64.TRYWAIT P0, [R0+URZ], R3 ;  /* 0x00000003000075a7 */ /* 0x0022a400080011ff */
[----:B--2---:R-:W-:Y:S05]  /*74d0*/  @!P0 NANOSLEEP.SYNCS 0x989680 ;  /* 0x009896800000895d */ /* 0x004fea0003900000 */
[----:B------:R-:W2:Y:S02]  /*74e0*/  @!P0 SYNCS.PHASECHK.TRANS64 P0, [R0+URZ], R3 ;  /* 0x00000003000085a7 */ /* 0x000ea400080010ff */
[----:B--2---:R-:W-:Y:S05]  /*74f0*/  @!P0 BRA `(.L_x_123) ;  /* 0xfffffffc00f08947 */ /* 0x004fea000383ffff */
[----:B------:R-:W-:Y:S05]  /*7500*/  BRA `(.L_x_124) ;  /* 0xffffffb000987947 */ /* 0x000fea000383ffff */
.L_x_43:
[----:B----4-:R-:W-:-:S07]  /*7510*/  MOV R0, UR5 ;  /* 0x0000000500007c02 */ /* 0x010fce0008000f00 */
.L_x_125:
[----:B-1----:R1:W2:Y:S02]  /*7520*/  SYNCS.PHASECHK.TRANS64.TRYWAIT P0, [R0+URZ], R3 ;  /* 0x00000003000075a7 */ /* 0x0022a400080011ff */
[----:B--2---:R-:W-:Y:S05]  /*7530*/  @!P0 NANOSLEEP.SYNCS 0x989680 ;  /* 0x009896800000895d */ /* 0x004fea0003900000 */
[----:B------:R-:W2:Y:S02]  /*7540*/  @!P0 SYNCS.PHASECHK.TRANS64 P0, [R0+URZ], R3 ;  /* 0x00000003000085a7 */ /* 0x000ea400080010ff */
[----:B--2---:R-:W-:Y:S05]  /*7550*/  @!P0 BRA `(.L_x_125) ;  /* 0xfffffffc00f08947 */ /* 0x004fea000383ffff */
[----:B------:R-:W-:Y:S05]  /*7560*/  BRA `(.L_x_126) ;  /* 0xffffffb000a47947 */ /* 0x000fea000383ffff */
.L_x_44:
[----:B----4-:R-:W-:-:S07]  /*7570*/  MOV R0, UR5 ;  /* 0x0000000500007c02 */ /* 0x010fce0008000f00 */
.L_x_127:
[----:B-1----:R1:W2:Y:S02]  /*7580*/  SYNCS.PHASECHK.TRANS64.TRYWAIT P0, [R0+URZ], R3 ;  /* 0x00000003000075a7 */ /* 0x0022a400080011ff */
[----:B--2---:R-:W-:Y:S05]  /*7590*/  @!P0 NANOSLEEP.SYNCS 0x989680 ;  /* 0x009896800000895d */ /* 0x004fea0003900000 */
[----:B------:R-:W2:Y:S02]  /*75a0*/  @!P0 SYNCS.PHASECHK.TRANS64 P0, [R0+URZ], R3 ;  /* 0x00000003000085a7 */ /* 0x000ea400080010ff */
[----:B--2---:R-:W-:Y:S05]  /*75b0*/  @!P0 BRA `(.L_x_127) ;  /* 0xfffffffc00f08947 */ /* 0x004fea000383ffff */
[----:B------:R-:W-:Y:S05]  /*75c0*/  BRA `(.L_x_128) ;  /* 0xffffffb000b07947 */ /* 0x000fea000383ffff */
.L_x_45:
[----:B----4-:R-:W-:-:S07]  /*75d0*/  MOV R0, UR5 ;  /* 0x0000000500007c02 */ /* 0x010fce0008000f00 */
.L_x_129:
[----:B-1----:R1:W2:Y:S02]  /*75e0*/  SYNCS.PHASECHK.TRANS64.TRYWAIT P0, [R0+URZ], R3 ;  /* 0x00000003000075a7 */ /* 0x0022a400080011ff */
[----:B--2---:R-:W-:Y:S05]  /*75f0*/  @!P0 NANOSLEEP.SYNCS 0x989680 ;  /* 0x009896800000895d */ /* 0x004fea0003900000 */
[----:B------:R-:W2:Y:S02]  /*7600*/  @!P0 SYNCS.PHASECHK.TRANS64 P0, [R0+URZ], R3 ;  /* 0x00000003000085a7 */ /* 0x000ea400080010ff */
[----:B--2---:R-:W-:Y:S05]  /*7610*/  @!P0 BRA `(.L_x_129) ;  /* 0xfffffffc00f08947 */ /* 0x004fea000383ffff */
[----:B------:R-:W-:Y:S05]  /*7620*/  BRA `(.L_x_130) ;  /* 0xffffffb000bc7947 */ /* 0x000fea000383ffff */
.L_x_46:
[----:B----4-:R-:W-:-:S07]  /*7630*/  MOV R0, UR5 ;  /* 0x0000000500007c02 */ /* 0x010fce0008000f00 */
.L_x_131:
[----:B-1----:R1:W2:Y:S02]  /*7640*/  SYNCS.PHASECHK.TRANS64.TRYWAIT P0, [R0+URZ], R3 ;  /* 0x00000003000075a7 */ /* 0x0022a400080011ff */
[----:B--2---:R-:W-:Y:S05]  /*7650*/  @!P0 NANOSLEEP.SYNCS 0x989680 ;  /* 0x009896800000895d */ /* 0x004fea0003900000 */
[----:B------:R-:W2:Y:S02]  /*7660*/  @!P0 SYNCS.PHASECHK.TRANS64 P0, [R0+URZ], R3 ;  /* 0x00000003000085a7 */ /* 0x000ea400080010ff */
[----:B--2---:R-:W-:Y:S05]  /*7670*/  @!P0 BRA `(.L_x_131) ;  /* 0xfffffffc00f08947 */ /* 0x004fea000383ffff */
[----:B------:R-:W-:Y:S05]  /*7680*/  BRA `(.L_x_132) ;  /* 0xffffffb000c87947 */ /* 0x000fea000383ffff */
.L_x_47:
[----:B----4-:R-:W-:-:S07]  /*7690*/  MOV R0, UR5 ;  /* 0x0000000500007c02 */ /* 0x010fce0008000f00 */
.L_x_133:
[----:B-1----:R1:W2:Y:S02]  /*76a0*/  SYNCS.PHASECHK.TRANS64.TRYWAIT P0, [R0+URZ], R3 ;  /* 0x00000003000075a7 */ /* 0x0022a400080011ff */
[----:B--2---:R-:W-:Y:S05]  /*76b0*/  @!P0 NANOSLEEP.SYNCS 0x989680 ;  /* 0x009896800000895d */ /* 0x004fea0003900000 */
[----:B------:R-:W2:Y:S02]  /*76c0*/  @!P0 SYNCS.PHASECHK.TRANS64 P0, [R0+URZ], R3 ;  /* 0x00000003000085a7 */ /* 0x000ea400080010ff */
[----:B--2---:R-:W-:Y:S05]  /*76d0*/  @!P0 BRA `(.L_x_133) ;  /* 0xfffffffc00f08947 */ /* 0x004fea000383ffff */
[----:B------:R-:W-:Y:S05]  /*76e0*/  BRA `(.L_x_134) ;  /* 0xffffffb000d47947 */ /* 0x000fea000383ffff */
.L_x_48:
[----:B----4-:R-:W-:-:S07]  /*76f0*/  MOV R0, UR5 ;  /* 0x0000000500007c02 */ /* 0x010fce0008000f00 */
.L_x_135:
[----:B-1----:R1:W2:Y:S02]  /*7700*/  SYNCS.PHASECHK.TRANS64.TRYWAIT P0, [R0+URZ], R3 ;  /* 0x00000003000075a7 */ /* 0x0022a400080011ff */
[----:B--2---:R-:W-:Y:S05]  /*7710*/  @!P0 NANOSLEEP.SYNCS 0x989680 ;  /* 0x009896800000895d */ /* 0x004fea0003900000 */
[----:B------:R-:W2:Y:S02]  /*7720*/  @!P0 SYNCS.PHASECHK.TRANS64 P0, [R0+URZ], R3 ;  /* 0x00000003000085a7 */ /* 0x000ea400080010ff */
[----:B--2---:R-:W-:Y:S05]  /*7730*/  @!P0 BRA `(.L_x_135) ;  /* 0xfffffffc00f08947 */ /* 0x004fea000383ffff */
[----:B------:R-:W-:Y:S05]  /*7740*/  BRA `(.L_x_136) ;  /* 0xffffffb000e07947 */ /* 0x000fea000383ffff */
.L_x_49:
[----:B----4-:R-:W-:-:S07]  /*7750*/  MOV R0, UR5 ;  /* 0x0000000500007c02 */ /* 0x010fce0008000f00 */
.L_x_137:
[----:B-1----:R1:W2:Y:S02]  /*7760*/  SYNCS.PHASECHK.TRANS64.TRYWAIT P0, [R0+URZ], R3 ;  /* 0x00000003000075a7 */ /* 0x0022a400080011ff */
[----:B--2---:R-:W-:Y:S05]  /*7770*/  @!P0 NANOSLEEP.SYNCS 0x989680 ;  /* 0x009896800000895d */ /* 0x004fea0003900000 */
[----:B------:R-:W2:Y:S02]  /*7780*/  @!P0 SYNCS.PHASECHK.TRANS64 P0, [R0+URZ], R3 ;  /* 0x00000003000085a7 */ /* 0x000ea400080010ff */
[----:B--2---:R-:W-:Y:S05]  /*7790*/  @!P0 BRA `(.L_x_137) ;  /* 0xfffffffc00f08947 */ /* 0x004fea000383ffff */
[----:B------:R-:W-:Y:S05]  /*77a0*/  BRA `(.L_x_138) ;  /* 0xffffffb000ec7947 */ /* 0x000fea000383ffff */
.L_x_50:
[----:B----4-:R-:W-:-:S07]  /*77b0*/  MOV R0, UR5 ;  /* 0x0000000500007c02 */ /* 0x010fce0008000f00 */
.L_x_139:
[----:B-1----:R1:W2:Y:S02]  /*77c0*/  SYNCS.PHASECHK.TRANS64.TRYWAIT P0, [R0+URZ], R3 ;  /* 0x00000003000075a7 */ /* 0x0022a400080011ff */
[----:B--2---:R-:W-:Y:S05]  /*77d0*/  @!P0 NANOSLEEP.SYNCS 0x989680 ;  /* 0x009896800000895d */ /* 0x004fea0003900000 */
[----:B------:R-:W2:Y:S02]  /*77e0*/  @!P0 SYNCS.PHASECHK.TRANS64 P0, [R0+URZ], R3 ;  /* 0x00000003000085a7 */ /* 0x000ea400080010ff */
[----:B--2---:R-:W-:Y:S05]  /*77f0*/  @!P0 BRA `(.L_x_139) ;  /* 0xfffffffc00f08947 */ /* 0x004fea000383ffff */
[----:B------:R-:W-:Y:S05]  /*7800*/  BRA `(.L_x_140) ;  /* 0xffffffb000f87947 */ /* 0x000fea000383ffff */
.L_x_51:
[----:B----4-:R-:W-:-:S07]  /*7810*/  MOV R0, UR5 ;  /* 0x0000000500007c02 */ /* 0x010fce0008000f00 */
.L_x_141:
[----:B-1----:R1:W2:Y:S02]  /*7820*/  SYNCS.PHASECHK.TRANS64.TRYWAIT P0, [R0+URZ], R3 ;  /* 0x00000003000075a7 */ /* 0x0022a400080011ff */
[----:B--2---:R-:W-:Y:S05]  /*7830*/  @!P0 NANOSLEEP.SYNCS 0x989680 ;  /* 0x009896800000895d */ /* 0x004fea0003900000 */
[----:B------:R-:W2:Y:S02]  /*7840*/  @!P0 SYNCS.PHASECHK.TRANS64 P0, [R0+URZ], R3 ;  /* 0x00000003000085a7 */ /* 0x000ea400080010ff */
[----:B--2---:R-:W-:Y:S05]  /*7850*/  @!P0 BRA `(.L_x_141) ;  /* 0xfffffffc00f08947 */ /* 0x004fea000383ffff */
[----:B------:R-:W-:Y:S05]  /*7860*/  BRA `(.L_x_142) ;  /* 0xffffffb400047947 */ /* 0x000fea000383ffff */
.L_x_52:
[----:B----4-:R-:W-:-:S07]  /*7870*/  MOV R0, UR5 ;  /* 0x0000000500007c02 */ /* 0x010fce0008000f00 */
.L_x_143:
[----:B-1----:R1:W2:Y:S02]  /*7880*/  SYNCS.PHASECHK.TRANS64.TRYWAIT P0, [R0+URZ], R3 ;  /* 0x00000003000075a7 */ /* 0x0022a400080011ff */
[----:B--2---:R-:W-:Y:S05]  /*7890*/  @!P0 NANOSLEEP.SYNCS 0x989680 ;  /* 0x009896800000895d */ /* 0x004fea0003900000 */
[----:B------:R-:W2:Y:S02]  /*78a0*/  @!P0 SYNCS.PHASECHK.TRANS64 P0, [R0+URZ], R3 ;  /* 0x00000003000085a7 */ /* 0x000ea400080010ff */
[----:B--2---:R-:W-:Y:S05]  /*78b0*/  @!P0 BRA `(.L_x_143) ;  /* 0xfffffffc00f08947 */ /* 0x004fea000383ffff */
[----:B------:R-:W-:Y:S05]  /*78c0*/  BRA `(.L_x_144) ;  /* 0xffffffb400107947 */ /* 0x000fea000383ffff */
.L_x_55:
[----:B-1----:R1:W2:Y:S02]  /*78d0*/  SYNCS.PHASECHK.TRANS64.TRYWAIT P0, [R0+URZ+0x190], R5 ;  /* 0x00019005000075a7 */ /* 0x0022a400080011ff */
[----:B--2---:R-:W-:Y:S05]  /*78e0*/  @!P0 NANOSLEEP.SYNCS 0x989680 ;  /* 0x009896800000895d */ /* 0x004fea0003900000 */
[----:B------:R-:W2:Y:S02]  /*78f0*/  @!P0 SYNCS.PHASECHK.TRANS64 P0, [R0+URZ+0x190], R5 ;  /* 0x00019005000085a7 */ /* 0x000ea400080010ff */
[----:B--2---:R-:W-:Y:S05]  /*7900*/  @!P0 BRA `(.L_x_55) ;  /* 0xfffffffc00f08947 */ /* 0x004fea000383ffff */
[----:B------:R-:W-:Y:S05]  /*7910*/  BRA `(.L_x_145) ;  /* 0xffffffb4006c7947 */ /* 0x000fea000383ffff */
.L_x_56:
[----:B------:R-:W-:-:S07]  /*7920*/  MOV R0, UR5 ;  /* 0x0000000500007c02 */ /* 0x000fce0008000f00 */
.L_x_146:
[----:B-1----:R1:W2:Y:S02]  /*7930*/  SYNCS.PHASECHK.TRANS64.TRYWAIT P0, [R0+URZ+0x140], R5 ;  /* 0x00014005000075a7 */ /* 0x0022a400080011ff */
[----:B--2---:R-:W-:Y:S05]  /*7940*/  @!P0 NANOSLEEP.SYNCS 0x989680 ;  /* 0x009896800000895d */ /* 0x004fea0003900000 */
[----:B------:R-:W2:Y:S02]  /*7950*/  @!P0 SYNCS.PHASECHK.TRANS64 P0, [R0+URZ+0x140], R5 ;  /* 0x00014005000085a7 */ /* 0x000ea400080010ff */
[----:B--2---:R-:W-:Y:S05]  /*7960*/  @!P0 BRA `(.L_x_146) ;  /* 0xfffffffc00f08947 */ /* 0x004fea000383ffff */
[----:B------:R-:W-:Y:S05]  /*7970*/  BRA `(.L_x_147) ;  /* 0xffffffb4007c7947 */ /* 0x000fea000383ffff */
.L_x_57:
[----:B-1----:R1:W2:Y:S02]  /*7980*/  SYNCS.PHASECHK.TRANS64.TRYWAIT P1, [R0+URZ+0x130], R5 ;  /* 0x00013005000075a7 */ /* 0x0022a400080211ff */
[----:B--2---:R-:W-:Y:S05]  /*7990*/  @!P1 NANOSLEEP.SYNCS 0x989680 ;  /* 0x009896800000995d */ /* 0x004fea0003900000 */
[----:B------:R-:W2:Y:S02]  /*79a0*/  @!P1 SYNCS.PHASECHK.TRANS64 P1, [R0+URZ+0x130], R5 ;  /* 0x00013005000095a7 */ /* 0x000ea400080210ff */
[----:B--2---:R-:W-:Y:S05]  /*79b0*/  @!P1 BRA `(.L_x_57) ;  /* 0xfffffffc00f09947 */ /* 0x004fea000383ffff */
[----:B------:R-:W-:Y:S05]  /*79c0*/  BRA `(.L_x_148) ;  /* 0xffffffb400ac7947 */ /* 0x000fea000383ffff */
.L_x_60:
[----:B------:R-:W-:-:S07]  /*79d0*/  MOV R0, UR5 ;  /* 0x0000000500007c02 */ /* 0x000fce0008000f00 */
.L_x_149:
[----:B-1----:R1:W2:Y:S02]  /*79e0*/  SYNCS.PHASECHK.TRANS64.TRYWAIT P0, [R0+URZ+0x140], R3 ;  /* 0x00014003000075a7 */ /* 0x0022a400080011ff */
[----:B--2---:R-:W-:Y:S05]  /*79f0*/  @!P0 NANOSLEEP.SYNCS 0x989680 ;  /* 0x009896800000895d */ /* 0x004fea0003900000 */
[----:B------:R-:W2:Y:S02]  /*7a00*/  @!P0 SYNCS.PHASECHK.TRANS64 P0, [R0+URZ+0x140], R3 ;  /* 0x00014003000085a7 */ /* 0x000ea400080010ff */
[----:B--2---:R-:W-:Y:S05]  /*7a10*/  @!P0 BRA `(.L_x_149) ;  /* 0xfffffffc00f08947 */ /* 0x004fea000383ffff */
[----:B------:R-:W-:Y:S05]  /*7a20*/  BRA `(.L_x_59) ;  /* 0xffffffb800007947 */ /* 0x000fea000383ffff */
.L_x_67:
[----:B-1----:R1:W2:Y:S02]  /*7a30*/  SYNCS.PHASECHK.TRANS64.TRYWAIT P1, [R0+URZ+0x130], R5 ;  /* 0x00013005000075a7 */ /* 0x0022a400080211ff */
[----:B--2---:R-:W-:Y:S05]  /*7a40*/  @!P1 NANOSLEEP.SYNCS 0x989680 ;  /* 0x009896800000995d */ /* 0x004fea0003900000 */
[----:B------:R-:W2:Y:S02]  /*7a50*/  @!P1 SYNCS.PHASECHK.TRANS64 P1, [R0+URZ+0x130], R5 ;  /* 0x00013005000095a7 */ /* 0x000ea400080210ff */
[----:B--2---:R-:W-:Y:S05]  /*7a60*/  @!P1 BRA `(.L_x_67) ;  /* 0xfffffffc00f09947 */ /* 0x004fea000383ffff */
[----:B------:R-:W-:Y:S05]  /*7a70*/  BRA `(.L_x_150) ;  /* 0xffffffbc005c7947 */ /* 0x000fea000383ffff */
.L_x_68:
[----:B------:R-:W-:-:S07]  /*7a80*/  MOV R3, UR8 ;  /* 0x0000000800037c02 */ /* 0x000fce0008000f00 */
.L_x_151:
[----:B-1----:R1:W2:Y:S02]  /*7a90*/  SYNCS.PHASECHK.TRANS64.TRYWAIT P0, [R3+URZ+0x170], R0 ;  /* 0x00017000030075a7 */ /* 0x0022a400080011ff */
[----:B--2---:R-:W-:Y:S05]  /*7aa0*/  @!P0 NANOSLEEP.SYNCS 0x989680 ;  /* 0x009896800000895d */ /* 0x004fea0003900000 */
[----:B------:R-:W2:Y:S02]  /*7ab0*/  @!P0 SYNCS.PHASECHK.TRANS64 P0, [R3+URZ+0x170], R0 ;  /* 0x00017000030085a7 */ /* 0x000ea400080010ff */
[----:B--2---:R-:W-:Y:S05]  /*7ac0*/  @!P0 BRA `(.L_x_151) ;  /* 0xfffffffc00f08947 */ /* 0x004fea000383ffff */
[----:B------:R-:W-:Y:S05]  /*7ad0*/  BRA `(.L_x_152) ;  /* 0xffffffbc00947947 */ /* 0x000fea000383ffff */
.L_x_71:
[----:B------:R-:W-:Y:S07]  /*7ae0*/  MOV R0, UR7 ;  /* 0x0000000700007c02 */ /* 0x000fee0008000f00 */
.L_x_153:
[----:B-1----:R1:W2:Y:S02]  /*7af0*/  SYNCS.PHASECHK.TRANS64.TRYWAIT P0, [R0+URZ], R3 ;  /* 0x00000003000075a7 */ /* 0x0022a400080011ff */
[----:B--2---:R-:W-:Y:S05]  /*7b00*/  @!P0 NANOSLEEP.SYNCS 0x989680 ;  /* 0x009896800000895d */ /* 0x004fea0003900000 */
[----:B------:R-:W2:Y:S02]  /*7b10*/  @!P0 SYNCS.PHASECHK.TRANS64 P0, [R0+URZ], R3 ;  /* 0x00000003000085a7 */ /* 0x000ea400080010ff */
[----:B--2---:R-:W-:Y:S05]  /*7b20*/  @!P0 BRA `(.L_x_153) ;  /* 0xfffffffc00f08947 */ /* 0x004fea000383ffff */
[----:B------:R-:W-:Y:S05]  /*7b30*/  BRA `(.L_x_70) ;  /* 0xffffffbc00b07947 */ /* 0x000fea000383ffff */
.L_x_74:
[----:B------:R-:W-:-:S07]  /*7b40*/  MOV R0, UR5 ;  /* 0x0000000500007c02 */ /* 0x000fce0008000f00 */
.L_x_154:
[----:B--2---:R2:W3:Y:S02]  /*7b50*/  SYNCS.PHASECHK.TRANS64.TRYWAIT P0, [R0+URZ], R3 ;  /* 0x00000003000075a7 */ /* 0x0044e400080011ff */
[----:B---3--:R-:W-:Y:S05]  /*7b60*/  @!P0 NANOSLEEP.SYNCS 0x989680 ;  /* 0x009896800000895d */ /* 0x008fea0003900000 */
[----:B------:R-:W3:Y:S02]  /*7b70*/  @!P0 SYNCS.PHASECHK.TRANS64 P0, [R0+URZ], R3 ;  /* 0x00000003000085a7 */ /* 0x000ee400080010ff */
[----:B---3--:R-:W-:Y:S05]  /*7b80*/  @!P0 BRA `(.L_x_154) ;  /* 0xfffffffc00f08947 */ /* 0x008fea000383ffff */
[----:B------:R-:W-:Y:S05]  /*7b90*/  BRA `(.L_x_155) ;  /* 0xffffffc000647947 */ /* 0x000fea000383ffff */
.L_x_75:
[----:B------:R-:W-:-:S07]  /*7ba0*/  MOV R0, UR5 ;  /* 0x0000000500007c02 */ /* 0x000fce0008000f00 */
.L_x_156:
[----:B-1----:R1:W2:Y:S02]  /*7bb0*/  SYNCS.PHASECHK.TRANS64.TRYWAIT P0, [R0+URZ], R3 ;  /* 0x00000003000075a7 */ /* 0x0022a400080011ff */
[----:B--2---:R-:W-:Y:S05]  /*7bc0*/  @!P0 NANOSLEEP.SYNCS 0x989680 ;  /* 0x009896800000895d */ /* 0x004fea0003900000 */
[----:B------:R-:W2:Y:S02]  /*7bd0*/  @!P0 SYNCS.PHASECHK.TRANS64 P0, [R0+URZ], R3 ;  /* 0x00000003000085a7 */ /* 0x000ea400080010ff */
[----:B--2---:R-:W-:Y:S05]  /*7be0*/  @!P0 BRA `(.L_x_156) ;  /* 0xfffffffc00f08947 */ /* 0x004fea000383ffff */
[----:B------:R-:W-:Y:S05]  /*7bf0*/  BRA `(.L_x_157) ;  /* 0xffffffc000707947 */ /* 0x000fea000383ffff */
.L_x_76:
[----:B------:R-:W-:-:S07]  /*7c00*/  MOV R0, UR5 ;  /* 0x0000000500007c02 */ /* 0x000fce0008000f00 */
.L_x_158:
[----:B-1----:R1:W2:Y:S02]  /*7c10*/  SYNCS.PHASECHK.TRANS64.TRYWAIT P0, [R0+URZ], R3 ;  /* 0x00000003000075a7 */ /* 0x0022a400080011ff */
[----:B--2---:R-:W-:Y:S05]  /*7c20*/  @!P0 NANOSLEEP.SYNCS 0x989680 ;  /* 0x009896800000895d */ /* 0x004fea0003900000 */
[----:B------:R-:W2:Y:S02]  /*7c30*/  @!P0 SYNCS.PHASECHK.TRANS64 P0, [R0+URZ], R3 ;  /* 0x00000003000085a7 */ /* 0x000ea400080010ff */
[----:B--2---:R-:W-:Y:S05]  /*7c40*/  @!P0 BRA `(.L_x_158) ;  /* 0xfffffffc00f08947 */ /* 0x004fea000383ffff */
[----:B------:R-:W-:Y:S05]  /*7c50*/  BRA `(.L_x_159) ;  /* 0xffffffc0007c7947 */ /* 0x000fea000383ffff */
.L_x_77:
[----:B------:R-:W-:-:S07]  /*7c60*/  MOV R0, UR7 ;  /* 0x0000000700007c02 */ /* 0x000fce0008000f00 */
.L_x_160:
[----:B-1----:R1:W2:Y:S02]  /*7c70*/  SYNCS.PHASECHK.TRANS64.TRYWAIT P0, [R0+URZ], R3 ;  /* 0x00000003000075a7 */ /* 0x0022a400080011ff */
[----:B--2---:R-:W-:Y:S05]  /*7c80*/  @!P0 NANOSLEEP.SYNCS 0x989680 ;  /* 0x009896800000895d */ /* 0x004fea0003900000 */
[----:B------:R-:W2:Y:S02]  /*7c90*/  @!P0 SYNCS.PHASECHK.TRANS64 P0, [R0+URZ], R3 ;  /* 0x00000003000085a7 */ /* 0x000ea400080010ff */
[----:B--2---:R-:W-:Y:S05]  /*7ca0*/  @!P0 BRA `(.L_x_160) ;  /* 0xfffffffc00f08947 */ /* 0x004fea000383ffff */
[----:B------:R-:W-:Y:S05]  /*7cb0*/  BRA `(.L_x_161) ;  /* 0xffffffc000887947 */ /* 0x000fea000383ffff */
.L_x_82:
[----:B---3--:R3:W1:Y:S02]  /*7cc0*/  SYNCS.PHASECHK.TRANS64.TRYWAIT P0, [R0+URZ+0x130], R3 ;  /* 0x00013003000075a7 */ /* 0x00866400080011ff */
[----:B-1----:R-:W-:Y:S05]  /*7cd0*/  @!P0 NANOSLEEP.SYNCS 0x989680 ;  /* 0x009896800000895d */ /* 0x002fea0003900000 */
[----:B------:R-:W1:Y:S02]  /*7ce0*/  @!P0 SYNCS.PHASECHK.TRANS64 P0, [R0+URZ+0x130], R3 ;  /* 0x00013003000085a7 */ /* 0x000e6400080010ff */
[----:B-1----:R-:W-:Y:S05]  /*7cf0*/  @!P0 BRA `(.L_x_82) ;  /* 0xfffffffc00f08947 */ /* 0x002fea000383ffff */
[----:B------:R-:W-:Y:S05]  /*7d00*/  BRA `(.L_x_162) ;  /* 0xffffffc400847947 */ /* 0x000fea000383ffff */
.L_x_85:
[----:B------:R-:W-:Y:S07]  /*7d10*/  MOV R0, UR6 ;  /* 0x0000000600007c02 */ /* 0x000fee0008000f00 */
.L_x_163:
[----:B-1----:R1:W3:Y:S02]  /*7d20*/  SYNCS.PHASECHK.TRANS64.TRYWAIT P0, [R0+URZ+0x128], R3 ;  /* 0x00012803000075a7 */ /* 0x0022e400080011ff */
[----:B---3--:R-:W-:Y:S05]  /*7d30*/  @!P0 NANOSLEEP.SYNCS 0x989680 ;  /* 0x009896800000895d */ /* 0x008fea0003900000 */
[----:B------:R-:W3:Y:S02]  /*7d40*/  @!P0 SYNCS.PHASECHK.TRANS64 P0, [R0+URZ+0x128], R3 ;  /* 0x00012803000085a7 */ /* 0x000ee400080010ff */
[----:B---3--:R-:W-:Y:S05]  /*7d50*/  @!P0 BRA `(.L_x_163) ;  /* 0xfffffffc00f08947 */ /* 0x008fea000383ffff */
[----:B------:R-:W-:Y:S05]  /*7d60*/  BRA `(.L_x_84) ;  /* 0xffffffc800707947 */ /* 0x000fea000383ffff */
.L_x_88:
[----:B------:R-:W-:Y:S07]  /*7d70*/  MOV R3, UR6 ;  /* 0x0000000600037c02 */ /* 0x000fee0008000f00 */
.L_x_164:
[----:B-1----:R1:W2:Y:S02]  /*7d80*/  SYNCS.PHASECHK.TRANS64.TRYWAIT P2, [R3+URZ+0x118], R26 ;  /* 0x0001181a030075a7 */ /* 0x0022a400080411ff */
[----:B--2---:R-:W-:Y:S05]  /*7d90*/  @!P2 NANOSLEEP.SYNCS 0x989680 ;  /* 0x009896800000a95d */ /* 0x004fea0003900000 */
[----:B------:R-:W2:Y:S02]  /*7da0*/  @!P2 SYNCS.PHASECHK.TRANS64 P2, [R3+URZ+0x118], R26 ;  /* 0x0001181a0300a5a7 */ /* 0x000ea400080410ff */
[----:B--2---:R-:W-:Y:S05]  /*7db0*/  @!P2 BRA `(.L_x_164) ;  /* 0xfffffffc00f0a947 */ /* 0x004fea000383ffff */
[----:B------:R-:W-:Y:S05]  /*7dc0*/  BRA `(.L_x_165) ;  /* 0xffffffcc00047947 */ /* 0x000fea000383ffff */
.L_x_91:
[----:B--2---:R2:W4:Y:S02]  /*7dd0*/  SYNCS.PHASECHK.TRANS64.TRYWAIT P0, [R0+URZ+0x130], R3 ;  /* 0x00013003000075a7 */ /* 0x00452400080011ff */
[----:B----4-:R-:W-:Y:S05]  /*7de0*/  @!P0 NANOSLEEP.SYNCS 0x989680 ;  /* 0x009896800000895d */ /* 0x010fea0003900000 */
[----:B------:R-:W4:Y:S02]  /*7df0*/  @!P0 SYNCS.PHASECHK.TRANS64 P0, [R0+URZ+0x130], R3 ;  /* 0x00013003000085a7 */ /* 0x000f2400080010ff */
[----:B----4-:R-:W-:Y:S05]  /*7e00*/  @!P0 BRA `(.L_x_91) ;  /* 0xfffffffc00f08947 */ /* 0x010fea000383ffff */
[----:B------:R-:W-:Y:S05]  /*7e10*/  BRA `(.L_x_166) ;  /* 0xffffffd000547947 */ /* 0x000fea000383ffff */
.L_x_102:
[----:B-1----:R-:W-:Y:S04]  /*7e20*/  MOV R0, UR43 ;  /* 0x0000002b00007c02 */ /* 0x002fe80008000f00 */
[----:B------:R1:W2:Y:S03]  /*7e30*/  SYNCS.PHASECHK.TRANS64.TRYWAIT P1, [R0+URZ+0x110], R3 ;  /* 0x00011003000075a7 */ /* 0x0002a600080211ff */
[----:B--2---:R-:W-:Y:S05]  /*7e40*/  @!P1 NANOSLEEP.SYNCS 0x989680 ;  /* 0x009896800000995d */ /* 0x004fea0003900000 */
[----:B------:R-:W2:Y:S02]  /*7e50*/  @!P1 SYNCS.PHASECHK.TRANS64 P1, [R0+URZ+0x110], R3 ;  /* 0x00011003000095a7 */ /* 0x000ea400080210ff */
[----:B--2---:R-:W-:Y:S05]  /*7e60*/  @!P1 BRA `(.L_x_102) ;  /* 0xfffffffc00ec9947 */ /* 0x004fea000383ffff */
[----:B------:R-:W-:Y:S05]  /*7e70*/  BRA `(.L_x_101) ;  /* 0xffffffdc00507947 */ /* 0x000fea000383ffff */
.L_x_104:
[----:B------:R1:W1:Y:S02]  /*7e80*/  SYNCS.PHASECHK.TRANS64.TRYWAIT P1, [R156+URZ+0x150], R5 ;  /* 0x000150059c0075a7 */ /* 0x00026400080211ff */
[----:B-1----:R-:W-:Y:S05]  /*7e90*/  @!P1 NANOSLEEP.SYNCS 0x989680 ;  /* 0x009896800000995d */ /* 0x002fea0003900000 */
[----:B------:R-:W1:Y:S02]  /*7ea0*/  @!P1 SYNCS.PHASECHK.TRANS64 P1, [R156+URZ+0x150], R5 ;  /* 0x000150059c0095a7 */ /* 0x000e6400080210ff */
[----:B-1----:R-:W-:Y:S05]  /*7eb0*/  @!P1 BRA `(.L_x_104) ;  /* 0xfffffffc00f09947 */ /* 0x002fea000383ffff */
[----:B------:R-:W-:Y:S05]  /*7ec0*/  BRA `(.L_x_103) ;  /* 0xffffffdc00947947 */ /* 0x000fea000383ffff */
        .weak           $__internal_0_$__cuda_sm10x_tcgen05_guardrail_trap_col_being_dealloced_not_returned_by_alloc
        .type           $__internal_0_$__cuda_sm10x_tcgen05_guardrail_trap_col_being_dealloced_not_returned_by_alloc,@function
        .size           $__internal_0_$__cuda_sm10x_tcgen05_guardrail_trap_col_being_dealloced_not_returned_by_alloc,($__internal_1_$__cuda_sm10x_tcgen05_guardrail_trap_phase_invalid_during_alloc - $__internal_0_$__cuda_sm10x_tcgen05_guardrail_trap_col_being_dealloced_not_returned_by_alloc)
$__internal_0_$__cuda_sm10x_tcgen05_guardrail_trap_col_being_dealloced_not_returned_by_alloc:
[----:B------:R-:W-:Y:S05]  /*7ed0*/  BPT.TRAP 0x1 ;  /* 0x000000040000795c */ /* 0x000fea0000300000 */
[----:B------:R-:W-:-:S04]  /*7ee0*/  HFMA2 R3, -RZ, RZ, 0, 0 ;  /* 0x00000000ff037431 */ /* 0x000fc800000001ff */
[----:B------:R-:W-:Y:S05]  /*7ef0*/  RET.REL.NODEC R2 `(_ZN7cutlass13device_kernelINS_4gemm6kernel13GemmUniversalIN4cute5tupleIJiiiiEEENS1_10collective13CollectiveMmaINS1_35MainloopSm100TmaUmmaWarpSpecializedILi17ELi2ELi4ENS5_IJNS4_1CILi1EEESB_SB_EEEEENS5_IJNSA_ILi128EEENSA_ILi64EEESF_EEENS_12float_e4m3_tENS5_IJSB_llEEENS_12float_e5m2_tENS5_IJlSB_lEEENS4_8TiledMMAINS4_8MMA_AtomIJNS4_10MMA_TraitsINS4_19SM100_MMA_F8F6F4_SSEJSH_SJ_fSE_SF_NS4_17integral_constantINS4_4UMMA5MajorELSR_1EEENSP_ISR_LSR_0EEENSP_INSQ_7ScaleInELSU_0EEESV_EEEEEENS4_6LayoutISC_NS5_IJNSA_ILi0EEESZ_SZ_EEEEENS5_IJNS4_10UnderscoreES12_S12_EEEEENS4_13SM90_TMA_LOADENS4_14ComposedLayoutINS4_7SwizzleILi3ELi4ELi3EEENS4_18smem_ptr_flag_bitsILi8EEENSY_INS5_IJSE_NSA_ILi8EEEEEENS5_IJSB_SE_EEEEEEEvNS4_8identityES15_NS16_INS17_ILi2ELi4ELi3EEES1A_NSY_INS5_IJS1B_SF_EEENS5_IJSF_SB_EEEEEEEvS1G_EENS_8epilogue10collective18CollectiveEpilogueINS1N_23Sm100TmaWarpSpecializedILi1ELi1ELi64ELb0ELb0EEEJSG_NS5_IJNSY_ISE_SB_EENSY_ISF_SB_EEEEESH_SK_SH_SK_NS1N_6fusion15FusionCallbacksIS1R_NS1V_17LinearCombinationISH_fSH_fLNS_15FloatRoundStyleE2EEESG_S1U_JEEENS4_5SM1004TMEM4LOAD26SM100_TMEM_LOAD_32dp32b64xES15_S1L_NS4_39AutoVectorizingCopyWithAssumedAlignmentILi128EEENS4_14SM90_TMA_STOREES1L_S26_S26_EEEvvEEEEvNT_6ParamsE) ;  /* 0xffffff8002407950 */ /* 0x000fea0003c3ffff */
        .weak           $__internal_1_$__cuda_sm10x_tcgen05_guardrail_trap_phase_invalid_during_alloc
        .type           $__internal_1_$__cuda_sm10x_tcgen05_guardrail_trap_phase_invalid_during_alloc,@function
        .size           $__internal_1_$__cuda_sm10x_tcgen05_guardrail_trap_phase_invalid_during_alloc,($__internal_2_$__cuda_sm10x_tcgen05_guardrail_trap_unallocated_columns_being_dealloced - $__internal_1_$__cuda_sm10x_tcgen05_guardrail_trap_phase_invalid_during_alloc)
$__internal_1_$__cuda_sm10x_tcgen05_guardrail_trap_phase_invalid_during_alloc:
[----:B------:R-:W-:Y:S05]  /*7f00*/  BPT.TRAP 0x1 ;  /* 0x000000040000795c */ /* 0x000fea0000300000 */
[----:B------:R-:W-:-:S04]  /*7f10*/  MOV R3, 0x0 ;  /* 0x0000000000037802 */ /* 0x000fc80000000f00 */
[----:B------:R-:W-:Y:S05]  /*7f20*/  RET.REL.NODEC R2 `(_ZN7cutlass13device_kernelINS_4gemm6kernel13GemmUniversalIN4cute5tupleIJiiiiEEENS1_10collective13CollectiveMmaINS1_35MainloopSm100TmaUmmaWarpSpecializedILi17ELi2ELi4ENS5_IJNS4_1CILi1EEESB_SB_EEEEENS5_IJNSA_ILi128EEENSA_ILi64EEESF_EEENS_12float_e4m3_tENS5_IJSB_llEEENS_12float_e5m2_tENS5_IJlSB_lEEENS4_8TiledMMAINS4_8MMA_AtomIJNS4_10MMA_TraitsINS4_19SM100_MMA_F8F6F4_SSEJSH_SJ_fSE_SF_NS4_17integral_constantINS4_4UMMA5MajorELSR_1EEENSP_ISR_LSR_0EEENSP_INSQ_7ScaleInELSU_0EEESV_EEEEEENS4_6LayoutISC_NS5_IJNSA_ILi0EEESZ_SZ_EEEEENS5_IJNS4_10UnderscoreES12_S12_EEEEENS4_13SM90_TMA_LOADENS4_14ComposedLayoutINS4_7SwizzleILi3ELi4ELi3EEENS4_18smem_ptr_flag_bitsILi8EEENSY_INS5_IJSE_NSA_ILi8EEEEEENS5_IJSB_SE_EEEEEEEvNS4_8identityES15_NS16_INS17_ILi2ELi4ELi3EEES1A_NSY_INS5_IJS1B_SF_EEENS5_IJSF_SB_EEEEEEEvS1G_EENS_8epilogue10collective18CollectiveEpilogueINS1N_23Sm100TmaWarpSpecializedILi1ELi1ELi64ELb0ELb0EEEJSG_NS5_IJNSY_ISE_SB_EENSY_ISF_SB_EEEEESH_SK_SH_SK_NS1N_6fusion15FusionCallbacksIS1R_NS1V_17LinearCombinationISH_fSH_fLNS_15FloatRoundStyleE2EEESG_S1U_JEEENS4_5SM1004TMEM4LOAD26SM100_TMEM_LOAD_32dp32b64xES15_S1L_NS4_39AutoVectorizingCopyWithAssumedAlignmentILi128EEENS4_14SM90_TMA_STOREES1L_S26_S26_EEEvvEEEEvNT_6ParamsE) ;  /* 0xffffff8002347950 */ /* 0x000fea0003c3ffff */
        .weak           $__internal_2_$__cuda_sm10x_tcgen05_guardrail_trap_unallocated_columns_being_dealloced
        .type           $__internal_2_$__cuda_sm10x_tcgen05_guardrail_trap_unallocated_columns_being_dealloced,@function
        .size           $__internal_2_$__cuda_sm10x_tcgen05_guardrail_trap_unallocated_columns_being_dealloced,(.L_x_168 - $__internal_2_$__cuda_sm10x_tcgen05_guardrail_trap_unallocated_columns_being_dealloced)
$__internal_2_$__cuda_sm10x_tcgen05_guardrail_trap_unallocated_columns_being_dealloced:
[----:B------:R-:W-:Y:S05]  /*7f30*/  BPT.TRAP 0x1 ;  /* 0x000000040000795c */ /* 0x000fea0000300000 */
[----:B------:R-:W-:-:S04]  /*7f40*/  HFMA2 R3, -RZ, RZ, 0, 0 ;  /* 0x00000000ff037431 */ /* 0x000fc800000001ff */
[----:B------:R-:W-:Y:S05]  /*7f50*/  RET.REL.NODEC R2 `(_ZN7cutlass13device_kernelINS_4gemm6kernel13GemmUniversalIN4cute5tupleIJiiiiEEENS1_10collective13CollectiveMmaINS1_35MainloopSm100TmaUmmaWarpSpecializedILi17ELi2ELi4ENS5_IJNS4_1CILi1EEESB_SB_EEEEENS5_IJNSA_ILi128EEENSA_ILi64EEESF_EEENS_12float_e4m3_tENS5_IJSB_llEEENS_12float_e5m2_tENS5_IJlSB_lEEENS4_8TiledMMAINS4_8MMA_AtomIJNS4_10MMA_TraitsINS4_19SM100_MMA_F8F6F4_SSEJSH_SJ_fSE_SF_NS4_17integral_constantINS4_4UMMA5MajorELSR_1EEENSP_ISR_LSR_0EEENSP_INSQ_7ScaleInELSU_0EEESV_EEEEEENS4_6LayoutISC_NS5_IJNSA_ILi0EEESZ_SZ_EEEEENS5_IJNS4_10UnderscoreES12_S12_EEEEENS4_13SM90_TMA_LOADENS4_14ComposedLayoutINS4_7SwizzleILi3ELi4ELi3EEENS4_18smem_ptr_flag_bitsILi8EEENSY_INS5_IJSE_NSA_ILi8EEEEEENS5_IJSB_SE_EEEEEEEvNS4_8identityES15_NS16_INS17_ILi2ELi4ELi3EEES1A_NSY_INS5_IJS1B_SF_EEENS5_IJSF_SB_EEEEEEEvS1G_EENS_8epilogue10collective18CollectiveEpilogueINS1N_23Sm100TmaWarpSpecializedILi1ELi1ELi64ELb0ELb0EEEJSG_NS5_IJNSY_ISE_SB_EENSY_ISF_SB_EEEEESH_SK_SH_SK_NS1N_6fusion15FusionCallbacksIS1R_NS1V_17LinearCombinationISH_fSH_fLNS_15FloatRoundStyleE2EEESG_S1U_JEEENS4_5SM1004TMEM4LOAD26SM100_TMEM_LOAD_32dp32b64xES15_S1L_NS4_39AutoVectorizingCopyWithAssumedAlignmentILi128EEENS4_14SM90_TMA_STOREES1L_S26_S26_EEEvvEEEEvNT_6ParamsE) ;  /* 0xffffff8002287950 */ /* 0x000fea0003c3ffff */
.L_x_167:
[----:B------:R-:W-:-:S00]  /*7f60*/  BRA `(.L_x_167) ;  /* 0xfffffffc00fc7947 */ /* 0x000fc0000383ffff */
[----:B------:R-:W-:-:S00]  /*7f70*/  NOP ;  /* 0x0000000000007918 */ /* 0x000fc00000000000 */
        /* <DEDUP_REMOVED lines=8> */
.L_x_168:


//--------------------- .nv.global.init           --------------------------
	.section	.nv.global.init,"aw",@progbits
.nv.global.init:
	.type		$str$27,@object
	.size		$str$27,($str$28 - $str$27)
$str$27:
        /*0000*/ 	.byte	0x28, 0x61, 0x64, 0x64, 0x72, 0x65, 0x73, 0x73, 0x20, 0x26, 0x20, 0x6d, 0x61, 0x73, 0x6b, 0x29
        /*0010*/ 	.byte	0x20, 0x3d, 0x3d, 0x20, 0x30, 0x00
	.type		$str$28,@object
	.size		$str$28,($str$26 - $str$28)
$str$28:
        /*0016*/ 	.byte	0x2f, 0x74, 0x6d, 0x70, 0x2f, 0x63, 0x75, 0x74, 0x6c, 0x61, 0x73, 0x73, 0x5f, 0x73, 0x77, 0x65
        /*0026*/ 	.byte	0x65, 0x70, 0x5f, 0x73, 0x72, 0x63, 0x2f, 0x69, 0x6e, 0x63, 0x6c, 0x75, 0x64, 0x65, 0x2f, 0x63
        /*0036*/ 	.byte	0x75, 0x74, 0x65, 0x2f, 0x70, 0x6f, 0x69, 0x6e, 0x74, 0x65, 0x72, 0x5f, 0x66, 0x6c, 0x61, 0x67
        /*0046*/ 	.byte	0x67, 0x65, 0x64, 0x2e, 0x68, 0x70, 0x70, 0x00
	.type		$str$26,@object
	.size		$str$26,($str$25 - $str$26)
$str$26:
        /*004e*/ 	.byte	0x2f, 0x74, 0x6d, 0x70, 0x2f, 0x63, 0x75, 0x74, 0x6c, 0x61, 0x73, 0x73, 0x5f, 0x73, 0x77, 0x65
        /*005e*/ 	.byte	0x65, 0x70, 0x5f, 0x73, 0x72, 0x63, 0x2f, 0x69, 0x6e, 0x63, 0x6c, 0x75, 0x64, 0x65, 0x2f, 0x63
        /*006e*/ 	.byte	0x75, 0x74, 0x65, 0x2f, 0x61, 0x74, 0x6f, 0x6d, 0x2f, 0x63, 0x6f, 0x70, 0x79, 0x5f, 0x74, 0x72
        /*007e*/ 	.byte	0x61, 0x69, 0x74, 0x73, 0x5f, 0x73, 0x6d, 0x31, 0x30, 0x30, 0x2e, 0x68, 0x70, 0x70, 0x00
	.type		$str$25,@object
	.size		$str$25,(__unnamed_1 - $str$25)
$str$25:
        /*008d*/ 	.byte	0x28, 0x28, 0x75, 0x69, 0x6e, 0x74, 0x33, 0x32, 0x5f, 0x74, 0x28, 0x74, 0x68, 0x72, 0x65, 0x61
        /*009d*/ 	.byte	0x64, 0x49, 0x64, 0x78, 0x2e, 0x78, 0x29, 0x20, 0x2f, 0x20, 0x33, 0x32, 0x29, 0x20, 0x25, 0x20
        /*00ad*/ 	.byte	0x34, 0x29, 0x20, 0x3d, 0x3d, 0x20, 0x28, 0x28, 0x28, 0x74, 0x6d, 0x65, 0x6d, 0x5f, 0x61, 0x64
        /*00bd*/ 	.byte	0x64, 0x72, 0x20, 0x3e, 0x3e, 0x20, 0x31, 0x36, 0x29, 0x20, 0x2f, 0x20, 0x33, 0x32, 0x29, 0x20
        /*00cd*/ 	.byte	0x25, 0x20, 0x34, 0x29, 0x00
	.type		__unnamed_1,@object
	.size		__unnamed_1,(__unnamed_2 - __unnamed_1)
__unnamed_1:
        /*00d2*/ 	.byte	0x61, 0x75, 0x74, 0x6f, 0x20, 0x63, 0x75, 0x74, 0x65, 0x3a, 0x3a, 0x61, 0x73, 0x5f, 0x70, 0x6f
        /* <DEDUP_REMOVED lines=24> */
        /*0262*/ 	.byte	0x43, 0x3c, 0x38, 0x31, 0x39, 0x32, 0x3e, 0x3e, 0x3e, 0x3e, 0x5d, 0x00
	.type		__unnamed_2,@object
	.size		__unnamed_2,(.L_2 - __unnamed_2)
__unnamed_2:
        /* <DEDUP_REMOVED lines=42> */
        /*050e*/ 	.byte	0x3e, 0x3e, 0x3e, 0x3e, 0x5d, 0x00
.L_2:


//--------------------- .nv.shared._ZN7cutlass13device_kernelINS_4gemm6kernel13GemmUniversalIN4cute5tupleIJiiiiEEENS1_10collective13CollectiveMmaINS1_35MainloopSm100TmaUmmaWarpSpecializedILi17ELi2ELi4ENS5_IJNS4_1CILi1EEESB_SB_EEEEENS5_IJNSA_ILi128EEENSA_ILi64EEESF_EEENS_12float_e4m3_tENS5_IJSB_llEEENS_12float_e5m2_tENS5_IJlSB_lEEENS4_8TiledMMAINS4_8MMA_AtomIJNS4_10MMA_TraitsINS4_19SM100_MMA_F8F6F4_SSEJSH_SJ_fSE_SF_NS4_17integral_constantINS4_4UMMA5MajorELSR_1EEENSP_ISR_LSR_0EEENSP_INSQ_7ScaleInELSU_0EEESV_EEEEEENS4_6LayoutISC_NS5_IJNSA_ILi0EEESZ_SZ_EEEEENS5_IJNS4_10UnderscoreES12_S12_EEEEENS4_13SM90_TMA_LOADENS4_14ComposedLayoutINS4_7SwizzleILi3ELi4ELi3EEENS4_18smem_ptr_flag_bitsILi8EEENSY_INS5_IJSE_NSA_ILi8EEEEEENS5_IJSB_SE_EEEEEEEvNS4_8identityES15_NS16_INS17_ILi2ELi4ELi3EEES1A_NSY_INS5_IJS1B_SF_EEENS5_IJSF_SB_EEEEEEEvS1G_EENS_8epilogue10collective18CollectiveEpilogueINS1N_23Sm100TmaWarpSpecializedILi1ELi1ELi64ELb0ELb0EEEJSG_NS5_IJNSY_ISE_SB_EENSY_ISF_SB_EEEEESH_SK_SH_SK_NS1N_6fusion15FusionCallbacksIS1R_NS1V_17LinearCombinationISH_fSH_fLNS_15FloatRoundStyleE2EEESG_S1U_JEEENS4_5SM1004TMEM4LOAD26SM100_TMEM_LOAD_32dp32b64xES15_S1L_NS4_39AutoVectorizingCopyWithAssumedAlignmentILi128EEENS4_14SM90_TMA_STOREES1L_S26_S26_EEEvvEEEEvNT_6ParamsE --------------------------
	.section	.nv.shared._ZN7cutlass13device_kernelINS_4gemm6kernel13GemmUniversalIN4cute5tupleIJiiiiEEENS1_10collective13CollectiveMmaINS1_35MainloopSm100TmaUmmaWarpSpecializedILi17ELi2ELi4ENS5_IJNS4_1CILi1EEESB_SB_EEEEENS5_IJNSA_ILi128EEENSA_ILi64EEESF_EEENS_12float_e4m3_tENS5_IJSB_llEEENS_12float_e5m2_tENS5_IJlSB_lEEENS4_8TiledMMAINS4_8MMA_AtomIJNS4_10MMA_TraitsINS4_19SM100_MMA_F8F6F4_SSEJSH_SJ_fSE_SF_NS4_17integral_constantINS4_4UMMA5MajorELSR_1EEENSP_ISR_LSR_0EEENSP_INSQ_7ScaleInELSU_0EEESV_EEEEEENS4_6LayoutISC_NS5_IJNSA_ILi0EEESZ_SZ_EEEEENS5_IJNS4_10UnderscoreES12_S12_EEEEENS4_13SM90_TMA_LOADENS4_14ComposedLayoutINS4_7SwizzleILi3ELi4ELi3EEENS4_18smem_ptr_flag_bitsILi8EEENSY_INS5_IJSE_NSA_ILi8EEEEEENS5_IJSB_SE_EEEEEEEvNS4_8identityES15_NS16_INS17_ILi2ELi4ELi3EEES1A_NSY_INS5_IJS1B_SF_EEENS5_IJSF_SB_EEEEEEEvS1G_EENS_8epilogue10collective18CollectiveEpilogueINS1N_23Sm100TmaWarpSpecializedILi1ELi1ELi64ELb0ELb0EEEJSG_NS5_IJNSY_ISE_SB_EENSY_ISF_SB_EEEEESH_SK_SH_SK_NS1N_6fusion15FusionCallbacksIS1R_NS1V_17LinearCombinationISH_fSH_fLNS_15FloatRoundStyleE2EEESG_S1U_JEEENS4_5SM1004TMEM4LOAD26SM100_TMEM_LOAD_32dp32b64xES15_S1L_NS4_39AutoVectorizingCopyWithAssumedAlignmentILi128EEENS4_14SM90_TMA_STOREES1L_S26_S26_EEEvvEEEEvNT_6ParamsE,"aw",@nobits
	.sectionflags	@""
	.align	16
	.zero		1024


//--------------------- .nv.shared.reserved.0     --------------------------
	.section	.nv.shared.reserved.0,"aw",@nobits
	.weak		__nv_reservedSMEM_offset_0_alias
	.size		__nv_reservedSMEM_offset_0_alias, 0, 64
	.other		__nv_reservedSMEM_offset_0_alias,@"STO_CUDA_RESERVED_SHARED STV_DEFAULT"
__nv_reservedSMEM_offset_0_alias:
	.zero		0
.nv.shared.reserved.0:
	.zero		64
	.weak		__nv_reservedSMEM_tcgen05_partition
	.type		__nv_reservedSMEM_tcgen05_partition,@object
	.size		__nv_reservedSMEM_tcgen05_partition,(.L_0 - __nv_reservedSMEM_tcgen05_partition)
__nv_reservedSMEM_tcgen05_partition:
	.zero		32
.L_0:


//--------------------- .nv.global                --------------------------
	.section	.nv.global,"aw",@nobits
.nv.global:
	.type		_ZN40_INTERNAL_7a7214ee_4_k_cu_c07295ad_375054cute1_E,@object
	.size		_ZN40_INTERNAL_7a7214ee_4_k_cu_c07295ad_375054cute1_E,(_ZN40_INTERNAL_7a7214ee_4_k_cu_c07295ad_375054cuda3std3__45__cpo6cbeginE - _ZN40_INTERNAL_7a7214ee_4_k_cu_c07295ad_375054cute1_E)
_ZN40_INTERNAL_7a7214ee_4_k_cu_c07295ad_375054cute1_E:
	.zero		1
	.type		_ZN40_INTERNAL_7a7214ee_4_k_cu_c07295ad_375054cuda3std3__45__cpo6cbeginE,@object
	.size		_ZN40_INTERNAL_7a7214ee_4_k_cu_c07295ad_375054cuda3std3__45__cpo6cbeginE,(_ZN40_INTERNAL_7a7214ee_4_k_cu_c07295ad_375054cuda3std3__48in_placeE - _ZN40_INTERNAL_7a7214ee_4_k_cu_c07295ad_375054cuda3std3__45__cpo6cbeginE)
_ZN40_INTERNAL_7a7214ee_4_k_cu_c07295ad_375054cuda3std3__45__cpo6cbeginE:
	.zero		1
	.type		_ZN40_INTERNAL_7a7214ee_4_k_cu_c07295ad_375054cuda3std3__48in_placeE,@object
	.size		_ZN40_INTERNAL_7a7214ee_4_k_cu_c07295ad_375054cuda3std3__48in_placeE,(_ZN40_INTERNAL_7a7214ee_4_k_cu_c07295ad_375054cuda3std6ranges3__45__cpo9iter_moveE - _ZN40_INTERNAL_7a7214ee_4_k_cu_c07295ad_375054cuda3std3__48in_placeE)
_ZN40_INTERNAL_7a7214ee_4_k_cu_c07295ad_375054cuda3std3__48in_placeE:
	.zero		1
	.type		_ZN40_INTERNAL_7a7214ee_4_k_cu_c07295ad_375054cuda3std6ranges3__45__cpo9iter_moveE,@object
	.size		_ZN40_INTERNAL_7a7214ee_4_k_cu_c07295ad_375054cuda3std6ranges3__45__cpo9iter_moveE,(_ZN40_INTERNAL_7a7214ee_4_k_cu_c07295ad_375054cuda3std3__45__cpo5beginE - _ZN40_INTERNAL_7a7214ee_4_k_cu_c07295ad_375054cuda3std6ranges3__45__cpo9iter_moveE)
_ZN40_INTERNAL_7a7214ee_4_k_cu_c07295ad_375054cuda3std6ranges3__45__cpo9iter_moveE:
	.zero		1
	.type		_ZN40_INTERNAL_7a7214ee_4_k_cu_c07295ad_375054cuda3std3__45__cpo5beginE,@object
	.size		_ZN40_INTERNAL_7a7214ee_4_k_cu_c07295ad_375054cuda3std3__45__cpo5beginE,(_ZN40_INTERNAL_7a7214ee_4_k_cu_c07295ad_375054cuda3std3__442_GLOBAL__N__7a7214ee_4_k_cu_c07295ad_375056ignoreE - _ZN40_INTERNAL_7a7214ee_4_k_cu_c07295ad_375054cuda3std3__45__cpo5beginE)
_ZN40_INTERNAL_7a7214ee_4_k_cu_c07295ad_375054cuda3std3__45__cpo5beginE:
	.zero		1
	.type		_ZN40_INTERNAL_7a7214ee_4_k_cu_c07295ad_375054cuda3std3__442_GLOBAL__N__7a7214ee_4_k_cu_c07295ad_375056ignoreE,@object
	.size		_ZN40_INTERNAL_7a7214ee_4_k_cu_c07295ad_375054cuda3std3__442_GLOBAL__N__7a7214ee_4_k_cu_c07295ad_375056ignoreE,(_ZN40_INTERNAL_7a7214ee_4_k_cu_c07295ad_375054cute7productE - _ZN40_INTERNAL_7a7214ee_4_k_cu_c07295ad_375054cuda3std3__442_GLOBAL__N__7a7214ee_4_k_cu_c07295ad_375056ignoreE)
_ZN40_INTERNAL_7a7214ee_4_k_cu_c07295ad_375054cuda3std3__442_GLOBAL__N__7a7214ee_4_k_cu_c07295ad_375056ignoreE:
	.zero		1
	.type		_ZN40_INTERNAL_7a7214ee_4_k_cu_c07295ad_375054cute7productE,@object
	.size		_ZN40_INTERNAL_7a7214ee_4_k_cu_c07295ad_375054cute7productE,(_ZN40_INTERNAL_7a7214ee_4_k_cu_c07295ad_375054cuda3std3__45__cpo3endE - _ZN40_INTERNAL_7a7214ee_4_k_cu_c07295ad_375054cute7productE)
_ZN40_INTERNAL_7a7214ee_4_k_cu_c07295ad_375054cute7productE:
	.zero		1
	.type		_ZN40_INTERNAL_7a7214ee_4_k_cu_c07295ad_375054cuda3std3__45__cpo3endE,@object
	.size		_ZN40_INTERNAL_7a7214ee_4_k_cu_c07295ad_375054cuda3std3__45__cpo3endE,(_ZN40_INTERNAL_7a7214ee_4_k_cu_c07295ad_375054cuda3std3__419piecewise_constructE - _ZN40_INTERNAL_7a7214ee_4_k_cu_c07295ad_375054cuda3std3__45__cpo3endE)
_ZN40_INTERNAL_7a7214ee_4_k_cu_c07295ad_375054cuda3std3__45__cpo3endE:
	.zero		1
	.type		_ZN40_INTERNAL_7a7214ee_4_k_cu_c07295ad_375054cuda3std3__419piecewise_constructE,@object
	.size		_ZN40_INTERNAL_7a7214ee_4_k_cu_c07295ad_375054cuda3std3__419piecewise_constructE,(_ZN40_INTERNAL_7a7214ee_4_k_cu_c07295ad_375054cuda3std3__45__cpo4cendE - _ZN40_INTERNAL_7a7214ee_4_k_cu_c07295ad_375054cuda3std3__419piecewise_constructE)
_ZN40_INTERNAL_7a7214ee_4_k_cu_c07295ad_375054cuda3std3__419piecewise_constructE:
	.zero		1
	.type		_ZN40_INTERNAL_7a7214ee_4_k_cu_c07295ad_375054cuda3std3__45__cpo4cendE,@object
	.size		_ZN40_INTERNAL_7a7214ee_4_k_cu_c07295ad_375054cuda3std3__45__cpo4cendE,(_ZN40_INTERNAL_7a7214ee_4_k_cu_c07295ad_375054cuda3std6ranges3__45__cpo4swapE - _ZN40_INTERNAL_7a7214ee_4_k_cu_c07295ad_375054cuda3std3__45__cpo4cendE)
_ZN40_INTERNAL_7a7214ee_4_k_cu_c07295ad_375054cuda3std3__45__cpo4cendE:
	.zero		1
	.type		_ZN40_INTERNAL_7a7214ee_4_k_cu_c07295ad_375054cuda3std6ranges3__45__cpo4swapE,@object
	.size		_ZN40_INTERNAL_7a7214ee_4_k_cu_c07295ad_375054cuda3std6ranges3__45__cpo4swapE,(.L_10 - _ZN40_INTERNAL_7a7214ee_4_k_cu_c07295ad_375054cuda3std6ranges3__45__cpo4swapE)
_ZN40_INTERNAL_7a7214ee_4_k_cu_c07295ad_375054cuda3std6ranges3__45__cpo4swapE:
	.zero		1
.L_10:


//--------------------- .nv.constant0._ZN7cutlass13device_kernelINS_4gemm6kernel13GemmUniversalIN4cute5tupleIJiiiiEEENS1_10collective13CollectiveMmaINS1_35MainloopSm100TmaUmmaWarpSpecializedILi17ELi2ELi4ENS5_IJNS4_1CILi1EEESB_SB_EEEEENS5_IJNSA_ILi128EEENSA_ILi64EEESF_EEENS_12float_e4m3_tENS5_IJSB_llEEENS_12float_e5m2_tENS5_IJlSB_lEEENS4_8TiledMMAINS4_8MMA_AtomIJNS4_10MMA_TraitsINS4_19SM100_MMA_F8F6F4_SSEJSH_SJ_fSE_SF_NS4_17integral_constantINS4_4UMMA5MajorELSR_1EEENSP_ISR_LSR_0EEENSP_INSQ_7ScaleInELSU_0EEESV_EEEEEENS4_6LayoutISC_NS5_IJNSA_ILi0EEESZ_SZ_EEEEENS5_IJNS4_10UnderscoreES12_S12_EEEEENS4_13SM90_TMA_LOADENS4_14ComposedLayoutINS4_7SwizzleILi3ELi4ELi3EEENS4_18smem_ptr_flag_bitsILi8EEENSY_INS5_IJSE_NSA_ILi8EEEEEENS5_IJSB_SE_EEEEEEEvNS4_8identityES15_NS16_INS17_ILi2ELi4ELi3EEES1A_NSY_INS5_IJS1B_SF_EEENS5_IJSF_SB_EEEEEEEvS1G_EENS_8epilogue10collective18CollectiveEpilogueINS1N_23Sm100TmaWarpSpecializedILi1ELi1ELi64ELb0ELb0EEEJSG_NS5_IJNSY_ISE_SB_EENSY_ISF_SB_EEEEESH_SK_SH_SK_NS1N_6fusion15FusionCallbacksIS1R_NS1V_17LinearCombinationISH_fSH_fLNS_15FloatRoundStyleE2EEESG_S1U_JEEENS4_5SM1004TMEM4LOAD26SM100_TMEM_LOAD_32dp32b64xES15_S1L_NS4_39AutoVectorizingCopyWithAssumedAlignmentILi128EEENS4_14SM90_TMA_STOREES1L_S26_S26_EEEvvEEEEvNT_6ParamsE --------------------------
	.section	.nv.constant0._ZN7cutlass13device_kernelINS_4gemm6kernel13GemmUniversalIN4cute5tupleIJiiiiEEENS1_10collective13CollectiveMmaINS1_35MainloopSm100TmaUmmaWarpSpecializedILi17ELi2ELi4ENS5_IJNS4_1CILi1EEESB_SB_EEEEENS5_IJNSA_ILi128EEENSA_ILi64EEESF_EEENS_12float_e4m3_tENS5_IJSB_llEEENS_12float_e5m2_tENS5_IJlSB_lEEENS4_8TiledMMAINS4_8MMA_AtomIJNS4_10MMA_TraitsINS4_19SM100_MMA_F8F6F4_SSEJSH_SJ_fSE_SF_NS4_17integral_constantINS4_4UMMA5MajorELSR_1EEENSP_ISR_LSR_0EEENSP_INSQ_7ScaleInELSU_0EEESV_EEEEEENS4_6LayoutISC_NS5_IJNSA_ILi0EEESZ_SZ_EEEEENS5_IJNS4_10UnderscoreES12_S12_EEEEENS4_13SM90_TMA_LOADENS4_14ComposedLayoutINS4_7SwizzleILi3ELi4ELi3EEENS4_18smem_ptr_flag_bitsILi8EEENSY_INS5_IJSE_NSA_ILi8EEEEEENS5_IJSB_SE_EEEEEEEvNS4_8identityES15_NS16_INS17_ILi2ELi4ELi3EEES1A_NSY_INS5_IJS1B_SF_EEENS5_IJSF_SB_EEEEEEEvS1G_EENS_8epilogue10collective18CollectiveEpilogueINS1N_23Sm100TmaWarpSpecializedILi1ELi1ELi64ELb0ELb0EEEJSG_NS5_IJNSY_ISE_SB_EENSY_ISF_SB_EEEEESH_SK_SH_SK_NS1N_6fusion15FusionCallbacksIS1R_NS1V_17LinearCombinationISH_fSH_fLNS_15FloatRoundStyleE2EEESG_S1U_JEEENS4_5SM1004TMEM4LOAD26SM100_TMEM_LOAD_32dp32b64xES15_S1L_NS4_39AutoVectorizingCopyWithAssumedAlignmentILi128EEENS4_14SM90_TMA_STOREES1L_S26_S26_EEEvvEEEEvNT_6ParamsE,"a",@progbits
	.sectionflags	@""
	.align	4
.nv.constant0._ZN7cutlass13device_kernelINS_4gemm6kernel13GemmUniversalIN4cute5tupleIJiiiiEEENS1_10collective13CollectiveMmaINS1_35MainloopSm100TmaUmmaWarpSpecializedILi17ELi2ELi4ENS5_IJNS4_1CILi1EEESB_SB_EEEEENS5_IJNSA_ILi128EEENSA_ILi64EEESF_EEENS_12float_e4m3_tENS5_IJSB_llEEENS_12float_e5m2_tENS5_IJlSB_lEEENS4_8TiledMMAINS4_8MMA_AtomIJNS4_10MMA_TraitsINS4_19SM100_MMA_F8F6F4_SSEJSH_SJ_fSE_SF_NS4_17integral_constantINS4_4UMMA5MajorELSR_1EEENSP_ISR_LSR_0EEENSP_INSQ_7ScaleInELSU_0EEESV_EEEEEENS4_6LayoutISC_NS5_IJNSA_ILi0EEESZ_SZ_EEEEENS5_IJNS4_10UnderscoreES12_S12_EEEEENS4_13SM90_TMA_LOADENS4_14ComposedLayoutINS4_7SwizzleILi3ELi4ELi3EEENS4_18smem_ptr_flag_bitsILi8EEENSY_INS5_IJSE_NSA_ILi8EEEEEENS5_IJSB_SE_EEEEEEEvNS4_8identityES15_NS16_INS17_ILi2ELi4ELi3EEES1A_NSY_INS5_IJS1B_SF_EEENS5_IJSF_SB_EEEEEEEvS1G_EENS_8epilogue10collective18CollectiveEpilogueINS1N_23Sm100TmaWarpSpecializedILi1ELi1ELi64ELb0ELb0EEEJSG_NS5_IJNSY_ISE_SB_EENSY_ISF_SB_EEEEESH_SK_SH_SK_NS1N_6fusion15FusionCallbacksIS1R_NS1V_17LinearCombinationISH_fSH_fLNS_15FloatRoundStyleE2EEESG_S1U_JEEENS4_5SM1004TMEM4LOAD26SM100_TMEM_LOAD_32dp32b64xES15_S1L_NS4_39AutoVectorizingCopyWithAssumedAlignmentILi128EEENS4_14SM90_TMA_STOREES1L_S26_S26_EEEvvEEEEvNT_6ParamsE:
	.zero		2944


//--------------------- SYMBOLS --------------------------

	.type		.nv.reservedSmem.offset0,@object
	.size		.nv.reservedSmem.offset0,0x4
	.type		.nv.reservedSmem.cap,@object
	.size		.nv.reservedSmem.cap,0x4
	.type		__assertfail,@function
